//
// Generated by NVIDIA NVVM Compiler
//
// Compiler Build ID: CL-36424714
// Cuda compilation tools, release 13.0, V13.0.88
// Based on NVVM 20.0.0
//

.version 9.0
.target sm_100
.address_size 64

	// .globl	_Z17causcal_kernel_16PiPfS0_iii
// _ZZ17causcal_kernel_16PiPfS0_iiiE8panepos_ has been demoted
// _ZZ17causcal_kernel_16PiPfS0_iiiE9lensdata_ has been demoted
// _ZZ17causcal_kernel_64PiPfS0_iiiE8panepos_ has been demoted
// _ZZ17causcal_kernel_64PiPfS0_iiiE9lensdata_ has been demoted

.visible .entry _Z17causcal_kernel_16PiPfS0_iii(
	.param .u64 .ptr .align 1 _Z17causcal_kernel_16PiPfS0_iii_param_0,
	.param .u64 .ptr .align 1 _Z17causcal_kernel_16PiPfS0_iii_param_1,
	.param .u64 .ptr .align 1 _Z17causcal_kernel_16PiPfS0_iii_param_2,
	.param .u32 _Z17causcal_kernel_16PiPfS0_iii_param_3,
	.param .u32 _Z17causcal_kernel_16PiPfS0_iii_param_4,
	.param .u32 _Z17causcal_kernel_16PiPfS0_iii_param_5
)
{
	.local .align 16 .b8 	__local_depot0[4352];
	.reg .b64 	%SP;
	.reg .b64 	%SPL;
	.reg .pred 	%p<182>;
	.reg .b16 	%rs<20>;
	.reg .b32 	%r<120>;
	.reg .b32 	%f<476>;
	.reg .b64 	%rd<88>;
	// demoted variable
	.shared .align 4 .b8 _ZZ17causcal_kernel_16PiPfS0_iiiE8panepos_[128];
	// demoted variable
	.shared .align 4 .b8 _ZZ17causcal_kernel_16PiPfS0_iiiE9lensdata_[4096];
	mov.u64 	%SPL, __local_depot0;
	ld.param.u64 	%rd29, [_Z17causcal_kernel_16PiPfS0_iii_param_0];
	ld.param.u64 	%rd27, [_Z17causcal_kernel_16PiPfS0_iii_param_1];
	ld.param.u32 	%r20, [_Z17causcal_kernel_16PiPfS0_iii_param_3];
	ld.param.u32 	%r18, [_Z17causcal_kernel_16PiPfS0_iii_param_4];
	ld.param.u32 	%r19, [_Z17causcal_kernel_16PiPfS0_iii_param_5];
	cvta.to.global.u64 	%rd1, %rd29;
	add.u64 	%rd2, %SPL, 0;
	add.u64 	%rd3, %SPL, 1024;
	add.u64 	%rd4, %SPL, 2048;
	add.u64 	%rd5, %SPL, 3072;
	add.u64 	%rd6, %SPL, 4096;
	cvt.rn.f32.s32 	%f96, %r20;
	rcp.rn.f32 	%f1, %f96;
	mov.u32 	%r1, %tid.x;
	setp.ge.u32 	%p1, %r1, %r19;
	@%p1 bra 	$L__BB0_2;
	cvta.to.global.u64 	%rd35, %rd27;
	mul.wide.u32 	%rd36, %r1, 4;
	add.s64 	%rd37, %rd35, %rd36;
	ld.global.f32 	%f97, [%rd37];
	shl.b32 	%r21, %r1, 2;
	mov.u32 	%r22, _ZZ17causcal_kernel_16PiPfS0_iiiE8panepos_;
	add.s32 	%r23, %r22, %r21;
	st.shared.f32 	[%r23], %f97;
$L__BB0_2:
	bar.sync 	0;
	mov.u32 	%r25, %ctaid.x;
	cvt.rn.f32.u32 	%f98, %r25;
	add.f32 	%f2, %f98, 0f3F000000;
	cvt.rn.f32.u32 	%f99, %r1;
	add.f32 	%f100, %f99, 0f3F000000;
	add.f32 	%f101, %f100, 0f44800000;
	mul.f32 	%f3, %f1, %f101;
	add.f32 	%f102, %f100, 0f44A00000;
	mul.f32 	%f4, %f1, %f102;
	add.f32 	%f103, %f100, 0f44C00000;
	mul.f32 	%f5, %f1, %f103;
	add.f32 	%f104, %f100, 0f44E00000;
	mul.f32 	%f6, %f1, %f104;
	add.f32 	%f105, %f100, 0f45000000;
	mul.f32 	%f7, %f1, %f105;
	add.f32 	%f106, %f100, 0f45100000;
	mul.f32 	%f8, %f1, %f106;
	add.f32 	%f107, %f100, 0f45200000;
	mul.f32 	%f9, %f1, %f107;
	add.f32 	%f108, %f100, 0f45300000;
	mul.f32 	%f10, %f1, %f108;
	add.f32 	%f109, %f100, 0f45400000;
	mul.f32 	%f11, %f1, %f109;
	add.f32 	%f110, %f100, 0f45500000;
	mul.f32 	%f12, %f1, %f110;
	add.f32 	%f111, %f100, 0f45600000;
	mul.f32 	%f13, %f1, %f111;
	add.f32 	%f112, %f100, 0f45700000;
	mul.f32 	%f14, %f1, %f112;
	mov.b32 	%r113, 0;
$L__BB0_3:
	shl.b32 	%r26, %r113, 8;
	cvt.rn.f32.u32 	%f113, %r26;
	add.f32 	%f114, %f2, %f113;
	mul.f32 	%f115, %f1, %f114;
	shl.b32 	%r27, %r113, 4;
	cvt.u64.u32 	%rd38, %r27;
	mul.wide.u32 	%rd39, %r27, 4;
	add.s64 	%rd40, %rd2, %rd39;
	add.s64 	%rd41, %rd3, %rd39;
	add.s64 	%rd42, %rd4, %rd39;
	add.s64 	%rd43, %rd5, %rd39;
	add.s64 	%rd44, %rd6, %rd38;
	st.local.v4.f32 	[%rd40], {%f115, %f115, %f115, %f115};
	mul.f32 	%f118, %f1, %f100;
	add.f32 	%f119, %f100, 0f43800000;
	mul.f32 	%f120, %f1, %f119;
	add.f32 	%f121, %f100, 0f44000000;
	mul.f32 	%f122, %f1, %f121;
	add.f32 	%f123, %f100, 0f44400000;
	mul.f32 	%f124, %f1, %f123;
	st.local.v4.f32 	[%rd41], {%f118, %f120, %f122, %f124};
	mov.f32 	%f125, 0f00000000;
	st.local.v4.f32 	[%rd42], {%f125, %f125, %f125, %f125};
	st.local.v4.f32 	[%rd43], {%f125, %f125, %f125, %f125};
	st.local.v4.f32 	[%rd40+16], {%f115, %f115, %f115, %f115};
	st.local.v4.f32 	[%rd41+16], {%f3, %f4, %f5, %f6};
	st.local.v4.f32 	[%rd42+16], {%f125, %f125, %f125, %f125};
	st.local.v4.f32 	[%rd43+16], {%f125, %f125, %f125, %f125};
	st.local.v4.f32 	[%rd40+32], {%f115, %f115, %f115, %f115};
	st.local.v4.f32 	[%rd41+32], {%f7, %f8, %f9, %f10};
	st.local.v4.f32 	[%rd42+32], {%f125, %f125, %f125, %f125};
	st.local.v4.f32 	[%rd43+32], {%f125, %f125, %f125, %f125};
	st.local.v4.f32 	[%rd40+48], {%f115, %f115, %f115, %f115};
	st.local.v4.f32 	[%rd41+48], {%f11, %f12, %f13, %f14};
	st.local.v4.f32 	[%rd42+48], {%f125, %f125, %f125, %f125};
	st.local.v4.f32 	[%rd43+48], {%f125, %f125, %f125, %f125};
	mov.b32 	%r28, 0;
	st.local.v4.b32 	[%rd44], {%r28, %r28, %r28, %r28};
	add.s32 	%r113, %r113, 1;
	setp.ne.s32 	%p2, %r113, 16;
	@%p2 bra 	$L__BB0_3;
	setp.lt.s32 	%p3, %r19, 1;
	@%p3 bra 	$L__BB0_23;
	mov.b32 	%r114, 0;
	shl.b32 	%r31, %r1, 2;
	shl.b32 	%r33, %r1, 4;
	mov.u32 	%r34, _ZZ17causcal_kernel_16PiPfS0_iiiE9lensdata_;
	add.s32 	%r35, %r34, %r33;
	mov.u32 	%r38, _ZZ17causcal_kernel_16PiPfS0_iiiE8panepos_;
$L__BB0_6:
	setp.lt.u32 	%p4, %r1, 256;
	@%p4 bra 	$L__BB0_7;
	bra.uni 	$L__BB0_8;
$L__BB0_7:
	ld.param.u64 	%rd82, [_Z17causcal_kernel_16PiPfS0_iii_param_2];
	shl.b32 	%r30, %r114, 10;
	add.s32 	%r32, %r31, %r30;
	cvta.to.global.u64 	%rd45, %rd82;
	mul.wide.u32 	%rd46, %r32, 4;
	add.s64 	%rd47, %rd45, %rd46;
	ld.global.f32 	%f128, [%rd47];
	st.shared.f32 	[%r35], %f128;
	ld.global.f32 	%f129, [%rd47+4];
	st.shared.f32 	[%r35+4], %f129;
	ld.global.f32 	%f130, [%rd47+8];
	mul.f32 	%f131, %f130, %f130;
	st.shared.f32 	[%r35+8], %f131;
	ld.global.f32 	%f132, [%rd47+12];
	st.shared.f32 	[%r35+12], %f132;
$L__BB0_8:
	bar.sync 	0;
	shl.b32 	%r37, %r114, 2;
	add.s32 	%r5, %r38, %r37;
	mov.b32 	%r115, 0;
$L__BB0_9:
	shl.b32 	%r7, %r115, 4;
	mov.b32 	%r8, 0;
$L__BB0_10:
	add.s32 	%r40, %r7, %r8;
	cvt.u64.u32 	%rd48, %r40;
	add.s64 	%rd12, %rd6, %rd48;
	ld.local.u8 	%rs1, [%rd12];
	setp.ne.s16 	%p5, %rs1, 0;
	mul.wide.u32 	%rd49, %r40, 4;
	add.s64 	%rd13, %rd4, %rd49;
	add.s64 	%rd14, %rd5, %rd49;
	add.s64 	%rd15, %rd2, %rd49;
	add.s64 	%rd16, %rd3, %rd49;
	@%p5 bra 	$L__BB0_20;
	ld.local.f32 	%f473, [%rd13];
	ld.local.f32 	%f472, [%rd14];
	mul.f32 	%f133, %f473, %f473;
	mov.f32 	%f134, 0f3F800000;
	sub.f32 	%f135, %f134, %f133;
	mul.f32 	%f136, %f472, %f472;
	sub.f32 	%f137, %f135, %f136;
	sqrt.rn.f32 	%f138, %f137;
	rcp.rn.f32 	%f139, %f138;
	ld.local.f32 	%f140, [%rd15];
	ld.shared.f32 	%f141, [%r5];
	sub.f32 	%f142, %f141, %f450;
	mul.f32 	%f143, %f473, %f142;
	fma.rn.f32 	%f474, %f139, %f143, %f140;
	ld.local.f32 	%f144, [%rd16];
	mul.f32 	%f145, %f472, %f142;
	fma.rn.f32 	%f475, %f139, %f145, %f144;
	setp.le.f32 	%p6, %f474, 0f00000000;
	setp.ge.f32 	%p7, %f474, 0f3F800000;
	or.pred  	%p8, %p6, %p7;
	setp.le.f32 	%p9, %f475, 0f00000000;
	setp.ge.f32 	%p10, %f475, 0f3F800000;
	or.pred  	%p11, %p9, %p10;
	or.pred  	%p13, %p8, %p11;
	@%p13 bra 	$L__BB0_74;
	mov.u32 	%r43, _ZZ17causcal_kernel_16PiPfS0_iiiE9lensdata_;
	add.s32 	%r117, %r43, 16;
	mov.f32 	%f465, 0f00000000;
	mov.b32 	%r118, 0;
	mov.f32 	%f464, %f465;
$L__BB0_13:
	ld.shared.f32 	%f147, [%r117+-16];
	sub.f32 	%f37, %f474, %f147;
	ld.shared.f32 	%f148, [%r117+-12];
	sub.f32 	%f38, %f475, %f148;
	mul.f32 	%f149, %f38, %f38;
	fma.rn.f32 	%f39, %f37, %f37, %f149;
	ld.shared.f32 	%f40, [%r117+-8];
	mul.f32 	%f150, %f40, 0f3F7FFF58;
	setp.geu.f32 	%p14, %f39, %f150;
	@%p14 bra 	$L__BB0_15;
	rcp.rn.f32 	%f151, %f40;
	mul.f32 	%f152, %f151, %f39;
	mov.f32 	%f153, 0f3F800000;
	sub.f32 	%f154, %f153, %f152;
	mov.f32 	%f155, 0f40800000;
	div.rn.f32 	%f156, %f155, %f154;
	sub.f32 	%f157, %f155, %f156;
	fma.rn.f32 	%f158, %f157, 0f3BBB989D, 0f3F000000;
	cvt.sat.f32.f32 	%f159, %f158;
	mov.f32 	%f160, 0f4B400001;
	mov.f32 	%f161, 0f437C0000;
	fma.rm.f32 	%f162, %f159, %f161, %f160;
	add.f32 	%f163, %f162, 0fCB40007F;
	neg.f32 	%f164, %f163;
	fma.rn.f32 	%f165, %f157, 0f3FB8AA3B, %f164;
	fma.rn.f32 	%f166, %f157, 0f32A57060, %f165;
	mov.b32 	%r44, %f162;
	shl.b32 	%r45, %r44, 23;
	mov.b32 	%f167, %r45;
	ex2.approx.ftz.f32 	%f168, %f166;
	mul.f32 	%f169, %f168, %f167;
	mul.f32 	%f170, %f169, 0fBF000000;
	mul.f32 	%f171, %f156, %f170;
	mul.f32 	%f172, %f156, %f171;
	mul.f32 	%f173, %f151, %f172;
	ld.shared.f32 	%f174, [%r117+-4];
	mul.f32 	%f175, %f174, %f173;
	fma.rn.f32 	%f464, %f37, %f175, %f464;
	fma.rn.f32 	%f465, %f38, %f175, %f465;
$L__BB0_15:
	ld.shared.f32 	%f176, [%r117];
	sub.f32 	%f45, %f474, %f176;
	ld.shared.f32 	%f177, [%r117+4];
	sub.f32 	%f46, %f475, %f177;
	mul.f32 	%f178, %f46, %f46;
	fma.rn.f32 	%f47, %f45, %f45, %f178;
	ld.shared.f32 	%f48, [%r117+8];
	mul.f32 	%f179, %f48, 0f3F7FFF58;
	setp.geu.f32 	%p15, %f47, %f179;
	@%p15 bra 	$L__BB0_17;
	rcp.rn.f32 	%f180, %f48;
	mul.f32 	%f181, %f180, %f47;
	mov.f32 	%f182, 0f3F800000;
	sub.f32 	%f183, %f182, %f181;
	mov.f32 	%f184, 0f40800000;
	div.rn.f32 	%f185, %f184, %f183;
	sub.f32 	%f186, %f184, %f185;
	fma.rn.f32 	%f187, %f186, 0f3BBB989D, 0f3F000000;
	cvt.sat.f32.f32 	%f188, %f187;
	mov.f32 	%f189, 0f4B400001;
	mov.f32 	%f190, 0f437C0000;
	fma.rm.f32 	%f191, %f188, %f190, %f189;
	add.f32 	%f192, %f191, 0fCB40007F;
	neg.f32 	%f193, %f192;
	fma.rn.f32 	%f194, %f186, 0f3FB8AA3B, %f193;
	fma.rn.f32 	%f195, %f186, 0f32A57060, %f194;
	mov.b32 	%r46, %f191;
	shl.b32 	%r47, %r46, 23;
	mov.b32 	%f196, %r47;
	ex2.approx.ftz.f32 	%f197, %f195;
	mul.f32 	%f198, %f197, %f196;
	mul.f32 	%f199, %f198, 0fBF000000;
	mul.f32 	%f200, %f185, %f199;
	mul.f32 	%f201, %f185, %f200;
	mul.f32 	%f202, %f180, %f201;
	ld.shared.f32 	%f203, [%r117+12];
	mul.f32 	%f204, %f203, %f202;
	fma.rn.f32 	%f464, %f45, %f204, %f464;
	fma.rn.f32 	%f465, %f46, %f204, %f465;
$L__BB0_17:
	add.s32 	%r11, %r118, 8;
	add.s32 	%r117, %r117, 32;
	setp.lt.u32 	%p16, %r118, 1016;
	mov.u32 	%r118, %r11;
	@%p16 bra 	$L__BB0_13;
	add.f32 	%f473, %f473, %f464;
	add.f32 	%f472, %f472, %f465;
	mul.f32 	%f205, %f472, %f472;
	fma.rn.f32 	%f206, %f473, %f473, %f205;
	setp.ltu.f32 	%p17, %f206, 0f3F800000;
	@%p17 bra 	$L__BB0_20;
	mov.b16 	%rs2, 1;
	st.local.u8 	[%rd12], %rs2;
	bra.uni 	$L__BB0_21;
$L__BB0_20:
	st.local.f32 	[%rd15], %f474;
	st.local.f32 	[%rd16], %f475;
	st.local.f32 	[%rd13], %f473;
	st.local.f32 	[%rd14], %f472;
	add.s32 	%r8, %r8, 1;
	setp.ne.s32 	%p18, %r8, 16;
	@%p18 bra 	$L__BB0_10;
$L__BB0_21:
	add.s32 	%r115, %r115, 1;
	setp.ne.s32 	%p19, %r115, 16;
	@%p19 bra 	$L__BB0_9;
	ld.shared.f32 	%f450, [%r5];
	add.s32 	%r114, %r114, 1;
	setp.eq.s32 	%p20, %r114, %r19;
	@%p20 bra 	$L__BB0_23;
	bra.uni 	$L__BB0_6;
$L__BB0_23:
	mov.f32 	%f207, 0f3F800000;
	sub.f32 	%f21, %f207, %f450;
	cvt.rn.f32.s32 	%f22, %r18;
	add.s64 	%rd87, %rd6, 7;
	add.s64 	%rd86, %rd4, 32;
	add.s64 	%rd85, %rd5, 32;
	add.s64 	%rd84, %rd2, 32;
	add.s64 	%rd83, %rd3, 32;
	mov.b32 	%r119, 0;
$L__BB0_24:
	ld.local.u8 	%rs4, [%rd87+-7];
	setp.ne.s16 	%p21, %rs4, 0;
	@%p21 bra 	$L__BB0_27;
	ld.local.f32 	%f208, [%rd86+-32];
	ld.local.f32 	%f209, [%rd85+-32];
	mul.f32 	%f210, %f208, %f208;
	mov.f32 	%f211, 0f3F800000;
	sub.f32 	%f212, %f211, %f210;
	mul.f32 	%f213, %f209, %f209;
	sub.f32 	%f214, %f212, %f213;
	sqrt.rn.f32 	%f215, %f214;
	rcp.rn.f32 	%f216, %f215;
	ld.local.f32 	%f217, [%rd84+-32];
	mul.f32 	%f218, %f21, %f208;
	fma.rn.f32 	%f64, %f218, %f216, %f217;
	ld.local.f32 	%f219, [%rd83+-32];
	mul.f32 	%f220, %f21, %f209;
	fma.rn.f32 	%f65, %f220, %f216, %f219;
	setp.gt.f32 	%p22, %f64, 0f00000000;
	setp.lt.f32 	%p23, %f64, 0f3F800000;
	and.pred  	%p24, %p22, %p23;
	setp.gt.f32 	%p25, %f65, 0f00000000;
	setp.lt.f32 	%p26, %f65, 0f3F800000;
	and.pred  	%p27, %p25, %p26;
	and.pred  	%p29, %p24, %p27;
	not.pred 	%p30, %p29;
	@%p30 bra 	$L__BB0_27;
	mul.f32 	%f221, %f64, %f22;
	cvt.rzi.s32.f32 	%r49, %f221;
	mul.f32 	%f222, %f65, %f22;
	cvt.rzi.s32.f32 	%r50, %f222;
	mad.lo.s32 	%r51, %r50, %r18, %r49;
	mul.wide.s32 	%rd50, %r51, 4;
	add.s64 	%rd51, %rd1, %rd50;
	atom.global.add.u32 	%r52, [%rd51], 1;
$L__BB0_27:
	ld.local.u8 	%rs5, [%rd87+-6];
	setp.ne.s16 	%p31, %rs5, 0;
	@%p31 bra 	$L__BB0_30;
	ld.local.f32 	%f223, [%rd86+-28];
	ld.local.f32 	%f224, [%rd85+-28];
	mul.f32 	%f225, %f223, %f223;
	mov.f32 	%f226, 0f3F800000;
	sub.f32 	%f227, %f226, %f225;
	mul.f32 	%f228, %f224, %f224;
	sub.f32 	%f229, %f227, %f228;
	sqrt.rn.f32 	%f230, %f229;
	rcp.rn.f32 	%f231, %f230;
	ld.local.f32 	%f232, [%rd84+-28];
	mul.f32 	%f233, %f21, %f223;
	fma.rn.f32 	%f66, %f233, %f231, %f232;
	ld.local.f32 	%f234, [%rd83+-28];
	mul.f32 	%f235, %f21, %f224;
	fma.rn.f32 	%f67, %f235, %f231, %f234;
	setp.gt.f32 	%p32, %f66, 0f00000000;
	setp.lt.f32 	%p33, %f66, 0f3F800000;
	and.pred  	%p34, %p32, %p33;
	setp.gt.f32 	%p35, %f67, 0f00000000;
	setp.lt.f32 	%p36, %f67, 0f3F800000;
	and.pred  	%p37, %p35, %p36;
	and.pred  	%p39, %p34, %p37;
	not.pred 	%p40, %p39;
	@%p40 bra 	$L__BB0_30;
	mul.f32 	%f236, %f66, %f22;
	cvt.rzi.s32.f32 	%r53, %f236;
	mul.f32 	%f237, %f67, %f22;
	cvt.rzi.s32.f32 	%r54, %f237;
	mad.lo.s32 	%r55, %r54, %r18, %r53;
	mul.wide.s32 	%rd52, %r55, 4;
	add.s64 	%rd53, %rd1, %rd52;
	atom.global.add.u32 	%r56, [%rd53], 1;
$L__BB0_30:
	ld.local.u8 	%rs6, [%rd87+-5];
	setp.ne.s16 	%p41, %rs6, 0;
	@%p41 bra 	$L__BB0_33;
	ld.local.f32 	%f238, [%rd86+-24];
	ld.local.f32 	%f239, [%rd85+-24];
	mul.f32 	%f240, %f238, %f238;
	mov.f32 	%f241, 0f3F800000;
	sub.f32 	%f242, %f241, %f240;
	mul.f32 	%f243, %f239, %f239;
	sub.f32 	%f244, %f242, %f243;
	sqrt.rn.f32 	%f245, %f244;
	rcp.rn.f32 	%f246, %f245;
	ld.local.f32 	%f247, [%rd84+-24];
	mul.f32 	%f248, %f21, %f238;
	fma.rn.f32 	%f68, %f248, %f246, %f247;
	ld.local.f32 	%f249, [%rd83+-24];
	mul.f32 	%f250, %f21, %f239;
	fma.rn.f32 	%f69, %f250, %f246, %f249;
	setp.gt.f32 	%p42, %f68, 0f00000000;
	setp.lt.f32 	%p43, %f68, 0f3F800000;
	and.pred  	%p44, %p42, %p43;
	setp.gt.f32 	%p45, %f69, 0f00000000;
	setp.lt.f32 	%p46, %f69, 0f3F800000;
	and.pred  	%p47, %p45, %p46;
	and.pred  	%p49, %p44, %p47;
	not.pred 	%p50, %p49;
	@%p50 bra 	$L__BB0_33;
	mul.f32 	%f251, %f68, %f22;
	cvt.rzi.s32.f32 	%r57, %f251;
	mul.f32 	%f252, %f69, %f22;
	cvt.rzi.s32.f32 	%r58, %f252;
	mad.lo.s32 	%r59, %r58, %r18, %r57;
	mul.wide.s32 	%rd54, %r59, 4;
	add.s64 	%rd55, %rd1, %rd54;
	atom.global.add.u32 	%r60, [%rd55], 1;
$L__BB0_33:
	ld.local.u8 	%rs7, [%rd87+-4];
	setp.ne.s16 	%p51, %rs7, 0;
	@%p51 bra 	$L__BB0_36;
	ld.local.f32 	%f253, [%rd86+-20];
	ld.local.f32 	%f254, [%rd85+-20];
	mul.f32 	%f255, %f253, %f253;
	mov.f32 	%f256, 0f3F800000;
	sub.f32 	%f257, %f256, %f255;
	mul.f32 	%f258, %f254, %f254;
	sub.f32 	%f259, %f257, %f258;
	sqrt.rn.f32 	%f260, %f259;
	rcp.rn.f32 	%f261, %f260;
	ld.local.f32 	%f262, [%rd84+-20];
	mul.f32 	%f263, %f21, %f253;
	fma.rn.f32 	%f70, %f263, %f261, %f262;
	ld.local.f32 	%f264, [%rd83+-20];
	mul.f32 	%f265, %f21, %f254;
	fma.rn.f32 	%f71, %f265, %f261, %f264;
	setp.gt.f32 	%p52, %f70, 0f00000000;
	setp.lt.f32 	%p53, %f70, 0f3F800000;
	and.pred  	%p54, %p52, %p53;
	setp.gt.f32 	%p55, %f71, 0f00000000;
	setp.lt.f32 	%p56, %f71, 0f3F800000;
	and.pred  	%p57, %p55, %p56;
	and.pred  	%p59, %p54, %p57;
	not.pred 	%p60, %p59;
	@%p60 bra 	$L__BB0_36;
	mul.f32 	%f266, %f70, %f22;
	cvt.rzi.s32.f32 	%r61, %f266;
	mul.f32 	%f267, %f71, %f22;
	cvt.rzi.s32.f32 	%r62, %f267;
	mad.lo.s32 	%r63, %r62, %r18, %r61;
	mul.wide.s32 	%rd56, %r63, 4;
	add.s64 	%rd57, %rd1, %rd56;
	atom.global.add.u32 	%r64, [%rd57], 1;
$L__BB0_36:
	ld.local.u8 	%rs8, [%rd87+-3];
	setp.ne.s16 	%p61, %rs8, 0;
	@%p61 bra 	$L__BB0_39;
	ld.local.f32 	%f268, [%rd86+-16];
	ld.local.f32 	%f269, [%rd85+-16];
	mul.f32 	%f270, %f268, %f268;
	mov.f32 	%f271, 0f3F800000;
	sub.f32 	%f272, %f271, %f270;
	mul.f32 	%f273, %f269, %f269;
	sub.f32 	%f274, %f272, %f273;
	sqrt.rn.f32 	%f275, %f274;
	rcp.rn.f32 	%f276, %f275;
	ld.local.f32 	%f277, [%rd84+-16];
	mul.f32 	%f278, %f21, %f268;
	fma.rn.f32 	%f72, %f278, %f276, %f277;
	ld.local.f32 	%f279, [%rd83+-16];
	mul.f32 	%f280, %f21, %f269;
	fma.rn.f32 	%f73, %f280, %f276, %f279;
	setp.gt.f32 	%p62, %f72, 0f00000000;
	setp.lt.f32 	%p63, %f72, 0f3F800000;
	and.pred  	%p64, %p62, %p63;
	setp.gt.f32 	%p65, %f73, 0f00000000;
	setp.lt.f32 	%p66, %f73, 0f3F800000;
	and.pred  	%p67, %p65, %p66;
	and.pred  	%p69, %p64, %p67;
	not.pred 	%p70, %p69;
	@%p70 bra 	$L__BB0_39;
	mul.f32 	%f281, %f72, %f22;
	cvt.rzi.s32.f32 	%r65, %f281;
	mul.f32 	%f282, %f73, %f22;
	cvt.rzi.s32.f32 	%r66, %f282;
	mad.lo.s32 	%r67, %r66, %r18, %r65;
	mul.wide.s32 	%rd58, %r67, 4;
	add.s64 	%rd59, %rd1, %rd58;
	atom.global.add.u32 	%r68, [%rd59], 1;
$L__BB0_39:
	ld.local.u8 	%rs9, [%rd87+-2];
	setp.ne.s16 	%p71, %rs9, 0;
	@%p71 bra 	$L__BB0_42;
	ld.local.f32 	%f283, [%rd86+-12];
	ld.local.f32 	%f284, [%rd85+-12];
	mul.f32 	%f285, %f283, %f283;
	mov.f32 	%f286, 0f3F800000;
	sub.f32 	%f287, %f286, %f285;
	mul.f32 	%f288, %f284, %f284;
	sub.f32 	%f289, %f287, %f288;
	sqrt.rn.f32 	%f290, %f289;
	rcp.rn.f32 	%f291, %f290;
	ld.local.f32 	%f292, [%rd84+-12];
	mul.f32 	%f293, %f21, %f283;
	fma.rn.f32 	%f74, %f293, %f291, %f292;
	ld.local.f32 	%f294, [%rd83+-12];
	mul.f32 	%f295, %f21, %f284;
	fma.rn.f32 	%f75, %f295, %f291, %f294;
	setp.gt.f32 	%p72, %f74, 0f00000000;
	setp.lt.f32 	%p73, %f74, 0f3F800000;
	and.pred  	%p74, %p72, %p73;
	setp.gt.f32 	%p75, %f75, 0f00000000;
	setp.lt.f32 	%p76, %f75, 0f3F800000;
	and.pred  	%p77, %p75, %p76;
	and.pred  	%p79, %p74, %p77;
	not.pred 	%p80, %p79;
	@%p80 bra 	$L__BB0_42;
	mul.f32 	%f296, %f74, %f22;
	cvt.rzi.s32.f32 	%r69, %f296;
	mul.f32 	%f297, %f75, %f22;
	cvt.rzi.s32.f32 	%r70, %f297;
	mad.lo.s32 	%r71, %r70, %r18, %r69;
	mul.wide.s32 	%rd60, %r71, 4;
	add.s64 	%rd61, %rd1, %rd60;
	atom.global.add.u32 	%r72, [%rd61], 1;
$L__BB0_42:
	ld.local.u8 	%rs10, [%rd87+-1];
	setp.ne.s16 	%p81, %rs10, 0;
	@%p81 bra 	$L__BB0_45;
	ld.local.f32 	%f298, [%rd86+-8];
	ld.local.f32 	%f299, [%rd85+-8];
	mul.f32 	%f300, %f298, %f298;
	mov.f32 	%f301, 0f3F800000;
	sub.f32 	%f302, %f301, %f300;
	mul.f32 	%f303, %f299, %f299;
	sub.f32 	%f304, %f302, %f303;
	sqrt.rn.f32 	%f305, %f304;
	rcp.rn.f32 	%f306, %f305;
	ld.local.f32 	%f307, [%rd84+-8];
	mul.f32 	%f308, %f21, %f298;
	fma.rn.f32 	%f76, %f308, %f306, %f307;
	ld.local.f32 	%f309, [%rd83+-8];
	mul.f32 	%f310, %f21, %f299;
	fma.rn.f32 	%f77, %f310, %f306, %f309;
	setp.gt.f32 	%p82, %f76, 0f00000000;
	setp.lt.f32 	%p83, %f76, 0f3F800000;
	and.pred  	%p84, %p82, %p83;
	setp.gt.f32 	%p85, %f77, 0f00000000;
	setp.lt.f32 	%p86, %f77, 0f3F800000;
	and.pred  	%p87, %p85, %p86;
	and.pred  	%p89, %p84, %p87;
	not.pred 	%p90, %p89;
	@%p90 bra 	$L__BB0_45;
	mul.f32 	%f311, %f76, %f22;
	cvt.rzi.s32.f32 	%r73, %f311;
	mul.f32 	%f312, %f77, %f22;
	cvt.rzi.s32.f32 	%r74, %f312;
	mad.lo.s32 	%r75, %r74, %r18, %r73;
	mul.wide.s32 	%rd62, %r75, 4;
	add.s64 	%rd63, %rd1, %rd62;
	atom.global.add.u32 	%r76, [%rd63], 1;
$L__BB0_45:
	ld.local.u8 	%rs11, [%rd87];
	setp.ne.s16 	%p91, %rs11, 0;
	@%p91 bra 	$L__BB0_48;
	ld.local.f32 	%f313, [%rd86+-4];
	ld.local.f32 	%f314, [%rd85+-4];
	mul.f32 	%f315, %f313, %f313;
	mov.f32 	%f316, 0f3F800000;
	sub.f32 	%f317, %f316, %f315;
	mul.f32 	%f318, %f314, %f314;
	sub.f32 	%f319, %f317, %f318;
	sqrt.rn.f32 	%f320, %f319;
	rcp.rn.f32 	%f321, %f320;
	ld.local.f32 	%f322, [%rd84+-4];
	mul.f32 	%f323, %f21, %f313;
	fma.rn.f32 	%f78, %f323, %f321, %f322;
	ld.local.f32 	%f324, [%rd83+-4];
	mul.f32 	%f325, %f21, %f314;
	fma.rn.f32 	%f79, %f325, %f321, %f324;
	setp.gt.f32 	%p92, %f78, 0f00000000;
	setp.lt.f32 	%p93, %f78, 0f3F800000;
	and.pred  	%p94, %p92, %p93;
	setp.gt.f32 	%p95, %f79, 0f00000000;
	setp.lt.f32 	%p96, %f79, 0f3F800000;
	and.pred  	%p97, %p95, %p96;
	and.pred  	%p99, %p94, %p97;
	not.pred 	%p100, %p99;
	@%p100 bra 	$L__BB0_48;
	mul.f32 	%f326, %f78, %f22;
	cvt.rzi.s32.f32 	%r77, %f326;
	mul.f32 	%f327, %f79, %f22;
	cvt.rzi.s32.f32 	%r78, %f327;
	mad.lo.s32 	%r79, %r78, %r18, %r77;
	mul.wide.s32 	%rd64, %r79, 4;
	add.s64 	%rd65, %rd1, %rd64;
	atom.global.add.u32 	%r80, [%rd65], 1;
$L__BB0_48:
	ld.local.u8 	%rs12, [%rd87+1];
	setp.ne.s16 	%p101, %rs12, 0;
	@%p101 bra 	$L__BB0_51;
	ld.local.f32 	%f328, [%rd86];
	ld.local.f32 	%f329, [%rd85];
	mul.f32 	%f330, %f328, %f328;
	mov.f32 	%f331, 0f3F800000;
	sub.f32 	%f332, %f331, %f330;
	mul.f32 	%f333, %f329, %f329;
	sub.f32 	%f334, %f332, %f333;
	sqrt.rn.f32 	%f335, %f334;
	rcp.rn.f32 	%f336, %f335;
	ld.local.f32 	%f337, [%rd84];
	mul.f32 	%f338, %f21, %f328;
	fma.rn.f32 	%f80, %f338, %f336, %f337;
	ld.local.f32 	%f339, [%rd83];
	mul.f32 	%f340, %f21, %f329;
	fma.rn.f32 	%f81, %f340, %f336, %f339;
	setp.gt.f32 	%p102, %f80, 0f00000000;
	setp.lt.f32 	%p103, %f80, 0f3F800000;
	and.pred  	%p104, %p102, %p103;
	setp.gt.f32 	%p105, %f81, 0f00000000;
	setp.lt.f32 	%p106, %f81, 0f3F800000;
	and.pred  	%p107, %p105, %p106;
	and.pred  	%p109, %p104, %p107;
	not.pred 	%p110, %p109;
	@%p110 bra 	$L__BB0_51;
	mul.f32 	%f341, %f80, %f22;
	cvt.rzi.s32.f32 	%r81, %f341;
	mul.f32 	%f342, %f81, %f22;
	cvt.rzi.s32.f32 	%r82, %f342;
	mad.lo.s32 	%r83, %r82, %r18, %r81;
	mul.wide.s32 	%rd66, %r83, 4;
	add.s64 	%rd67, %rd1, %rd66;
	atom.global.add.u32 	%r84, [%rd67], 1;
$L__BB0_51:
	ld.local.u8 	%rs13, [%rd87+2];
	setp.ne.s16 	%p111, %rs13, 0;
	@%p111 bra 	$L__BB0_54;
	ld.local.f32 	%f343, [%rd86+4];
	ld.local.f32 	%f344, [%rd85+4];
	mul.f32 	%f345, %f343, %f343;
	mov.f32 	%f346, 0f3F800000;
	sub.f32 	%f347, %f346, %f345;
	mul.f32 	%f348, %f344, %f344;
	sub.f32 	%f349, %f347, %f348;
	sqrt.rn.f32 	%f350, %f349;
	rcp.rn.f32 	%f351, %f350;
	ld.local.f32 	%f352, [%rd84+4];
	mul.f32 	%f353, %f21, %f343;
	fma.rn.f32 	%f82, %f353, %f351, %f352;
	ld.local.f32 	%f354, [%rd83+4];
	mul.f32 	%f355, %f21, %f344;
	fma.rn.f32 	%f83, %f355, %f351, %f354;
	setp.gt.f32 	%p112, %f82, 0f00000000;
	setp.lt.f32 	%p113, %f82, 0f3F800000;
	and.pred  	%p114, %p112, %p113;
	setp.gt.f32 	%p115, %f83, 0f00000000;
	setp.lt.f32 	%p116, %f83, 0f3F800000;
	and.pred  	%p117, %p115, %p116;
	and.pred  	%p119, %p114, %p117;
	not.pred 	%p120, %p119;
	@%p120 bra 	$L__BB0_54;
	mul.f32 	%f356, %f82, %f22;
	cvt.rzi.s32.f32 	%r85, %f356;
	mul.f32 	%f357, %f83, %f22;
	cvt.rzi.s32.f32 	%r86, %f357;
	mad.lo.s32 	%r87, %r86, %r18, %r85;
	mul.wide.s32 	%rd68, %r87, 4;
	add.s64 	%rd69, %rd1, %rd68;
	atom.global.add.u32 	%r88, [%rd69], 1;
$L__BB0_54:
	ld.local.u8 	%rs14, [%rd87+3];
	setp.ne.s16 	%p121, %rs14, 0;
	@%p121 bra 	$L__BB0_57;
	ld.local.f32 	%f358, [%rd86+8];
	ld.local.f32 	%f359, [%rd85+8];
	mul.f32 	%f360, %f358, %f358;
	mov.f32 	%f361, 0f3F800000;
	sub.f32 	%f362, %f361, %f360;
	mul.f32 	%f363, %f359, %f359;
	sub.f32 	%f364, %f362, %f363;
	sqrt.rn.f32 	%f365, %f364;
	rcp.rn.f32 	%f366, %f365;
	ld.local.f32 	%f367, [%rd84+8];
	mul.f32 	%f368, %f21, %f358;
	fma.rn.f32 	%f84, %f368, %f366, %f367;
	ld.local.f32 	%f369, [%rd83+8];
	mul.f32 	%f370, %f21, %f359;
	fma.rn.f32 	%f85, %f370, %f366, %f369;
	setp.gt.f32 	%p122, %f84, 0f00000000;
	setp.lt.f32 	%p123, %f84, 0f3F800000;
	and.pred  	%p124, %p122, %p123;
	setp.gt.f32 	%p125, %f85, 0f00000000;
	setp.lt.f32 	%p126, %f85, 0f3F800000;
	and.pred  	%p127, %p125, %p126;
	and.pred  	%p129, %p124, %p127;
	not.pred 	%p130, %p129;
	@%p130 bra 	$L__BB0_57;
	mul.f32 	%f371, %f84, %f22;
	cvt.rzi.s32.f32 	%r89, %f371;
	mul.f32 	%f372, %f85, %f22;
	cvt.rzi.s32.f32 	%r90, %f372;
	mad.lo.s32 	%r91, %r90, %r18, %r89;
	mul.wide.s32 	%rd70, %r91, 4;
	add.s64 	%rd71, %rd1, %rd70;
	atom.global.add.u32 	%r92, [%rd71], 1;
$L__BB0_57:
	ld.local.u8 	%rs15, [%rd87+4];
	setp.ne.s16 	%p131, %rs15, 0;
	@%p131 bra 	$L__BB0_60;
	ld.local.f32 	%f373, [%rd86+12];
	ld.local.f32 	%f374, [%rd85+12];
	mul.f32 	%f375, %f373, %f373;
	mov.f32 	%f376, 0f3F800000;
	sub.f32 	%f377, %f376, %f375;
	mul.f32 	%f378, %f374, %f374;
	sub.f32 	%f379, %f377, %f378;
	sqrt.rn.f32 	%f380, %f379;
	rcp.rn.f32 	%f381, %f380;
	ld.local.f32 	%f382, [%rd84+12];
	mul.f32 	%f383, %f21, %f373;
	fma.rn.f32 	%f86, %f383, %f381, %f382;
	ld.local.f32 	%f384, [%rd83+12];
	mul.f32 	%f385, %f21, %f374;
	fma.rn.f32 	%f87, %f385, %f381, %f384;
	setp.gt.f32 	%p132, %f86, 0f00000000;
	setp.lt.f32 	%p133, %f86, 0f3F800000;
	and.pred  	%p134, %p132, %p133;
	setp.gt.f32 	%p135, %f87, 0f00000000;
	setp.lt.f32 	%p136, %f87, 0f3F800000;
	and.pred  	%p137, %p135, %p136;
	and.pred  	%p139, %p134, %p137;
	not.pred 	%p140, %p139;
	@%p140 bra 	$L__BB0_60;
	mul.f32 	%f386, %f86, %f22;
	cvt.rzi.s32.f32 	%r93, %f386;
	mul.f32 	%f387, %f87, %f22;
	cvt.rzi.s32.f32 	%r94, %f387;
	mad.lo.s32 	%r95, %r94, %r18, %r93;
	mul.wide.s32 	%rd72, %r95, 4;
	add.s64 	%rd73, %rd1, %rd72;
	atom.global.add.u32 	%r96, [%rd73], 1;
$L__BB0_60:
	ld.local.u8 	%rs16, [%rd87+5];
	setp.ne.s16 	%p141, %rs16, 0;
	@%p141 bra 	$L__BB0_63;
	ld.local.f32 	%f388, [%rd86+16];
	ld.local.f32 	%f389, [%rd85+16];
	mul.f32 	%f390, %f388, %f388;
	mov.f32 	%f391, 0f3F800000;
	sub.f32 	%f392, %f391, %f390;
	mul.f32 	%f393, %f389, %f389;
	sub.f32 	%f394, %f392, %f393;
	sqrt.rn.f32 	%f395, %f394;
	rcp.rn.f32 	%f396, %f395;
	ld.local.f32 	%f397, [%rd84+16];
	mul.f32 	%f398, %f21, %f388;
	fma.rn.f32 	%f88, %f398, %f396, %f397;
	ld.local.f32 	%f399, [%rd83+16];
	mul.f32 	%f400, %f21, %f389;
	fma.rn.f32 	%f89, %f400, %f396, %f399;
	setp.gt.f32 	%p142, %f88, 0f00000000;
	setp.lt.f32 	%p143, %f88, 0f3F800000;
	and.pred  	%p144, %p142, %p143;
	setp.gt.f32 	%p145, %f89, 0f00000000;
	setp.lt.f32 	%p146, %f89, 0f3F800000;
	and.pred  	%p147, %p145, %p146;
	and.pred  	%p149, %p144, %p147;
	not.pred 	%p150, %p149;
	@%p150 bra 	$L__BB0_63;
	mul.f32 	%f401, %f88, %f22;
	cvt.rzi.s32.f32 	%r97, %f401;
	mul.f32 	%f402, %f89, %f22;
	cvt.rzi.s32.f32 	%r98, %f402;
	mad.lo.s32 	%r99, %r98, %r18, %r97;
	mul.wide.s32 	%rd74, %r99, 4;
	add.s64 	%rd75, %rd1, %rd74;
	atom.global.add.u32 	%r100, [%rd75], 1;
$L__BB0_63:
	ld.local.u8 	%rs17, [%rd87+6];
	setp.ne.s16 	%p151, %rs17, 0;
	@%p151 bra 	$L__BB0_66;
	ld.local.f32 	%f403, [%rd86+20];
	ld.local.f32 	%f404, [%rd85+20];
	mul.f32 	%f405, %f403, %f403;
	mov.f32 	%f406, 0f3F800000;
	sub.f32 	%f407, %f406, %f405;
	mul.f32 	%f408, %f404, %f404;
	sub.f32 	%f409, %f407, %f408;
	sqrt.rn.f32 	%f410, %f409;
	rcp.rn.f32 	%f411, %f410;
	ld.local.f32 	%f412, [%rd84+20];
	mul.f32 	%f413, %f21, %f403;
	fma.rn.f32 	%f90, %f413, %f411, %f412;
	ld.local.f32 	%f414, [%rd83+20];
	mul.f32 	%f415, %f21, %f404;
	fma.rn.f32 	%f91, %f415, %f411, %f414;
	setp.gt.f32 	%p152, %f90, 0f00000000;
	setp.lt.f32 	%p153, %f90, 0f3F800000;
	and.pred  	%p154, %p152, %p153;
	setp.gt.f32 	%p155, %f91, 0f00000000;
	setp.lt.f32 	%p156, %f91, 0f3F800000;
	and.pred  	%p157, %p155, %p156;
	and.pred  	%p159, %p154, %p157;
	not.pred 	%p160, %p159;
	@%p160 bra 	$L__BB0_66;
	mul.f32 	%f416, %f90, %f22;
	cvt.rzi.s32.f32 	%r101, %f416;
	mul.f32 	%f417, %f91, %f22;
	cvt.rzi.s32.f32 	%r102, %f417;
	mad.lo.s32 	%r103, %r102, %r18, %r101;
	mul.wide.s32 	%rd76, %r103, 4;
	add.s64 	%rd77, %rd1, %rd76;
	atom.global.add.u32 	%r104, [%rd77], 1;
$L__BB0_66:
	ld.local.u8 	%rs18, [%rd87+7];
	setp.ne.s16 	%p161, %rs18, 0;
	@%p161 bra 	$L__BB0_69;
	ld.local.f32 	%f418, [%rd86+24];
	ld.local.f32 	%f419, [%rd85+24];
	mul.f32 	%f420, %f418, %f418;
	mov.f32 	%f421, 0f3F800000;
	sub.f32 	%f422, %f421, %f420;
	mul.f32 	%f423, %f419, %f419;
	sub.f32 	%f424, %f422, %f423;
	sqrt.rn.f32 	%f425, %f424;
	rcp.rn.f32 	%f426, %f425;
	ld.local.f32 	%f427, [%rd84+24];
	mul.f32 	%f428, %f21, %f418;
	fma.rn.f32 	%f92, %f428, %f426, %f427;
	ld.local.f32 	%f429, [%rd83+24];
	mul.f32 	%f430, %f21, %f419;
	fma.rn.f32 	%f93, %f430, %f426, %f429;
	setp.gt.f32 	%p162, %f92, 0f00000000;
	setp.lt.f32 	%p163, %f92, 0f3F800000;
	and.pred  	%p164, %p162, %p163;
	setp.gt.f32 	%p165, %f93, 0f00000000;
	setp.lt.f32 	%p166, %f93, 0f3F800000;
	and.pred  	%p167, %p165, %p166;
	and.pred  	%p169, %p164, %p167;
	not.pred 	%p170, %p169;
	@%p170 bra 	$L__BB0_69;
	mul.f32 	%f431, %f92, %f22;
	cvt.rzi.s32.f32 	%r105, %f431;
	mul.f32 	%f432, %f93, %f22;
	cvt.rzi.s32.f32 	%r106, %f432;
	mad.lo.s32 	%r107, %r106, %r18, %r105;
	mul.wide.s32 	%rd78, %r107, 4;
	add.s64 	%rd79, %rd1, %rd78;
	atom.global.add.u32 	%r108, [%rd79], 1;
$L__BB0_69:
	ld.local.u8 	%rs19, [%rd87+8];
	setp.ne.s16 	%p171, %rs19, 0;
	@%p171 bra 	$L__BB0_72;
	ld.local.f32 	%f433, [%rd86+28];
	ld.local.f32 	%f434, [%rd85+28];
	mul.f32 	%f435, %f433, %f433;
	mov.f32 	%f436, 0f3F800000;
	sub.f32 	%f437, %f436, %f435;
	mul.f32 	%f438, %f434, %f434;
	sub.f32 	%f439, %f437, %f438;
	sqrt.rn.f32 	%f440, %f439;
	rcp.rn.f32 	%f441, %f440;
	ld.local.f32 	%f442, [%rd84+28];
	mul.f32 	%f443, %f21, %f433;
	fma.rn.f32 	%f94, %f443, %f441, %f442;
	ld.local.f32 	%f444, [%rd83+28];
	mul.f32 	%f445, %f21, %f434;
	fma.rn.f32 	%f95, %f445, %f441, %f444;
	setp.gt.f32 	%p172, %f94, 0f00000000;
	setp.lt.f32 	%p173, %f94, 0f3F800000;
	and.pred  	%p174, %p172, %p173;
	setp.gt.f32 	%p175, %f95, 0f00000000;
	setp.lt.f32 	%p176, %f95, 0f3F800000;
	and.pred  	%p177, %p175, %p176;
	and.pred  	%p179, %p174, %p177;
	not.pred 	%p180, %p179;
	@%p180 bra 	$L__BB0_72;
	mul.f32 	%f446, %f94, %f22;
	cvt.rzi.s32.f32 	%r109, %f446;
	mul.f32 	%f447, %f95, %f22;
	cvt.rzi.s32.f32 	%r110, %f447;
	mad.lo.s32 	%r111, %r110, %r18, %r109;
	mul.wide.s32 	%rd80, %r111, 4;
	add.s64 	%rd81, %rd1, %rd80;
	atom.global.add.u32 	%r112, [%rd81], 1;
$L__BB0_72:
	add.s32 	%r119, %r119, 1;
	add.s64 	%rd87, %rd87, 16;
	add.s64 	%rd86, %rd86, 64;
	add.s64 	%rd85, %rd85, 64;
	add.s64 	%rd84, %rd84, 64;
	add.s64 	%rd83, %rd83, 64;
	setp.ne.s32 	%p181, %r119, 16;
	@%p181 bra 	$L__BB0_24;
	ret;
$L__BB0_74:
	mov.b16 	%rs3, 1;
	st.local.u8 	[%rd12], %rs3;
	bra.uni 	$L__BB0_21;

}
	// .globl	_Z17causcal_kernel_64PiPfS0_iii
.visible .entry _Z17causcal_kernel_64PiPfS0_iii(
	.param .u64 .ptr .align 1 _Z17causcal_kernel_64PiPfS0_iii_param_0,
	.param .u64 .ptr .align 1 _Z17causcal_kernel_64PiPfS0_iii_param_1,
	.param .u64 .ptr .align 1 _Z17causcal_kernel_64PiPfS0_iii_param_2,
	.param .u32 _Z17causcal_kernel_64PiPfS0_iii_param_3,
	.param .u32 _Z17causcal_kernel_64PiPfS0_iii_param_4,
	.param .u32 _Z17causcal_kernel_64PiPfS0_iii_param_5
)
{
	.local .align 16 .b8 	__local_depot1[69632];
	.reg .b64 	%SP;
	.reg .b64 	%SPL;
	.reg .pred 	%p<63>;
	.reg .b16 	%rs<8>;
	.reg .b32 	%r<74>;
	.reg .b32 	%f<368>;
	.reg .b64 	%rd<72>;
	// demoted variable
	.shared .align 4 .b8 _ZZ17causcal_kernel_64PiPfS0_iiiE8panepos_[128];
	// demoted variable
	.shared .align 4 .b8 _ZZ17causcal_kernel_64PiPfS0_iiiE9lensdata_[4096];
	mov.u64 	%SPL, __local_depot1;
	ld.param.u64 	%rd34, [_Z17causcal_kernel_64PiPfS0_iii_param_1];
	ld.param.u32 	%r23, [_Z17causcal_kernel_64PiPfS0_iii_param_3];
	ld.param.u32 	%r21, [_Z17causcal_kernel_64PiPfS0_iii_param_4];
	ld.param.u32 	%r22, [_Z17causcal_kernel_64PiPfS0_iii_param_5];
	add.u64 	%rd1, %SPL, 0;
	add.u64 	%rd2, %SPL, 16384;
	add.u64 	%rd3, %SPL, 32768;
	add.u64 	%rd4, %SPL, 49152;
	add.u64 	%rd5, %SPL, 65536;
	cvt.rn.f32.s32 	%f94, %r23;
	rcp.rn.f32 	%f1, %f94;
	mov.u32 	%r1, %tid.x;
	setp.ge.u32 	%p1, %r1, %r22;
	@%p1 bra 	$L__BB1_2;
	cvta.to.global.u64 	%rd41, %rd34;
	mul.wide.u32 	%rd42, %r1, 4;
	add.s64 	%rd43, %rd41, %rd42;
	ld.global.f32 	%f95, [%rd43];
	shl.b32 	%r24, %r1, 2;
	mov.u32 	%r25, _ZZ17causcal_kernel_64PiPfS0_iiiE8panepos_;
	add.s32 	%r26, %r25, %r24;
	st.shared.f32 	[%r26], %f95;
$L__BB1_2:
	bar.sync 	0;
	mov.u32 	%r28, %ctaid.x;
	cvt.rn.f32.u32 	%f96, %r28;
	add.f32 	%f2, %f96, 0f3F000000;
	cvt.rn.f32.u32 	%f97, %r1;
	add.f32 	%f98, %f97, 0f3F000000;
	add.f32 	%f99, %f98, 0f44400000;
	mul.f32 	%f3, %f1, %f99;
	add.f32 	%f100, %f98, 0f44800000;
	mul.f32 	%f4, %f1, %f100;
	add.f32 	%f101, %f98, 0f44A00000;
	mul.f32 	%f5, %f1, %f101;
	add.f32 	%f102, %f98, 0f44C00000;
	mul.f32 	%f6, %f1, %f102;
	add.f32 	%f103, %f98, 0f44E00000;
	mul.f32 	%f7, %f1, %f103;
	add.f32 	%f104, %f98, 0f45000000;
	mul.f32 	%f8, %f1, %f104;
	add.f32 	%f105, %f98, 0f45100000;
	mul.f32 	%f9, %f1, %f105;
	add.f32 	%f106, %f98, 0f45200000;
	mul.f32 	%f10, %f1, %f106;
	add.f32 	%f107, %f98, 0f45400000;
	mul.f32 	%f11, %f1, %f107;
	add.f32 	%f108, %f98, 0f45600000;
	mul.f32 	%f12, %f1, %f108;
	add.f32 	%f109, %f98, 0f45980000;
	mul.f32 	%f13, %f1, %f109;
	add.f32 	%f110, %f98, 0f45A00000;
	mul.f32 	%f14, %f1, %f110;
	add.f32 	%f111, %f98, 0f45A80000;
	mul.f32 	%f15, %f1, %f111;
	add.f32 	%f112, %f98, 0f45B00000;
	mul.f32 	%f16, %f1, %f112;
	add.f32 	%f113, %f98, 0f45B80000;
	mul.f32 	%f17, %f1, %f113;
	add.f32 	%f114, %f98, 0f45C00000;
	mul.f32 	%f18, %f1, %f114;
	add.f32 	%f115, %f98, 0f45C80000;
	mul.f32 	%f19, %f1, %f115;
	add.f32 	%f116, %f98, 0f45D00000;
	mul.f32 	%f20, %f1, %f116;
	add.f32 	%f117, %f98, 0f45D80000;
	mul.f32 	%f21, %f1, %f117;
	add.f32 	%f118, %f98, 0f45E00000;
	mul.f32 	%f22, %f1, %f118;
	add.f32 	%f119, %f98, 0f45E80000;
	mul.f32 	%f23, %f1, %f119;
	add.f32 	%f120, %f98, 0f45F00000;
	mul.f32 	%f24, %f1, %f120;
	add.f32 	%f121, %f98, 0f45F80000;
	mul.f32 	%f25, %f1, %f121;
	add.f32 	%f122, %f98, 0f46000000;
	mul.f32 	%f26, %f1, %f122;
	add.f32 	%f123, %f98, 0f46040000;
	mul.f32 	%f27, %f1, %f123;
	add.f32 	%f124, %f98, 0f46080000;
	mul.f32 	%f28, %f1, %f124;
	add.f32 	%f125, %f98, 0f460C0000;
	mul.f32 	%f29, %f1, %f125;
	add.f32 	%f126, %f98, 0f46100000;
	mul.f32 	%f30, %f1, %f126;
	add.f32 	%f127, %f98, 0f46140000;
	mul.f32 	%f31, %f1, %f127;
	add.f32 	%f128, %f98, 0f461C0000;
	mul.f32 	%f32, %f1, %f128;
	add.f32 	%f129, %f98, 0f464C0000;
	mul.f32 	%f33, %f1, %f129;
	add.f32 	%f130, %f98, 0f46540000;
	mul.f32 	%f34, %f1, %f130;
	add.f32 	%f131, %f98, 0f465C0000;
	mul.f32 	%f35, %f1, %f131;
	add.f32 	%f132, %f98, 0f466C0000;
	mul.f32 	%f36, %f1, %f132;
	mov.b32 	%r67, 0;
$L__BB1_3:
	shl.b32 	%r29, %r67, 8;
	cvt.rn.f32.u32 	%f133, %r29;
	add.f32 	%f134, %f2, %f133;
	mul.f32 	%f135, %f1, %f134;
	shl.b32 	%r30, %r67, 6;
	cvt.u64.u32 	%rd44, %r30;
	mul.wide.u32 	%rd45, %r30, 4;
	add.s64 	%rd46, %rd1, %rd45;
	add.s64 	%rd47, %rd2, %rd45;
	add.s64 	%rd48, %rd3, %rd45;
	add.s64 	%rd49, %rd4, %rd45;
	add.s64 	%rd50, %rd5, %rd44;
	st.local.v4.f32 	[%rd46], {%f135, %f135, %f135, %f135};
	cvt.rn.f32.u32 	%f136, %r1;
	add.f32 	%f137, %f136, 0f3F000000;
	mul.f32 	%f138, %f1, %f137;
	add.f32 	%f139, %f137, 0f43800000;
	mul.f32 	%f140, %f1, %f139;
	add.f32 	%f141, %f137, 0f44000000;
	mul.f32 	%f142, %f1, %f141;
	st.local.v4.f32 	[%rd47], {%f138, %f140, %f142, %f3};
	mov.f32 	%f143, 0f00000000;
	st.local.v4.f32 	[%rd48], {%f143, %f143, %f143, %f143};
	st.local.v4.f32 	[%rd49], {%f143, %f143, %f143, %f143};
	st.local.v4.f32 	[%rd46+16], {%f135, %f135, %f135, %f135};
	st.local.v4.f32 	[%rd47+16], {%f4, %f5, %f6, %f7};
	st.local.v4.f32 	[%rd48+16], {%f143, %f143, %f143, %f143};
	st.local.v4.f32 	[%rd49+16], {%f143, %f143, %f143, %f143};
	st.local.v4.f32 	[%rd46+32], {%f135, %f135, %f135, %f135};
	add.f32 	%f144, %f137, 0f45300000;
	mul.f32 	%f145, %f1, %f144;
	st.local.v4.f32 	[%rd47+32], {%f8, %f9, %f10, %f145};
	st.local.v4.f32 	[%rd48+32], {%f143, %f143, %f143, %f143};
	st.local.v4.f32 	[%rd49+32], {%f143, %f143, %f143, %f143};
	st.local.v4.f32 	[%rd46+48], {%f135, %f135, %f135, %f135};
	add.f32 	%f146, %f137, 0f45500000;
	mul.f32 	%f147, %f1, %f146;
	add.f32 	%f148, %f137, 0f45700000;
	mul.f32 	%f149, %f1, %f148;
	st.local.v4.f32 	[%rd47+48], {%f11, %f147, %f12, %f149};
	st.local.v4.f32 	[%rd48+48], {%f143, %f143, %f143, %f143};
	st.local.v4.f32 	[%rd49+48], {%f143, %f143, %f143, %f143};
	mov.b32 	%r31, 0;
	st.local.v4.b32 	[%rd50], {%r31, %r31, %r31, %r31};
	st.local.v4.f32 	[%rd46+64], {%f135, %f135, %f135, %f135};
	add.f32 	%f150, %f137, 0f45800000;
	mul.f32 	%f151, %f1, %f150;
	add.f32 	%f152, %f137, 0f45880000;
	mul.f32 	%f153, %f1, %f152;
	add.f32 	%f154, %f137, 0f45900000;
	mul.f32 	%f155, %f1, %f154;
	st.local.v4.f32 	[%rd47+64], {%f151, %f153, %f155, %f13};
	st.local.v4.f32 	[%rd48+64], {%f143, %f143, %f143, %f143};
	st.local.v4.f32 	[%rd49+64], {%f143, %f143, %f143, %f143};
	st.local.v4.f32 	[%rd46+80], {%f135, %f135, %f135, %f135};
	st.local.v4.f32 	[%rd47+80], {%f14, %f15, %f16, %f17};
	st.local.v4.f32 	[%rd48+80], {%f143, %f143, %f143, %f143};
	st.local.v4.f32 	[%rd49+80], {%f143, %f143, %f143, %f143};
	st.local.v4.f32 	[%rd46+96], {%f135, %f135, %f135, %f135};
	st.local.v4.f32 	[%rd47+96], {%f18, %f19, %f20, %f21};
	st.local.v4.f32 	[%rd48+96], {%f143, %f143, %f143, %f143};
	st.local.v4.f32 	[%rd49+96], {%f143, %f143, %f143, %f143};
	st.local.v4.f32 	[%rd46+112], {%f135, %f135, %f135, %f135};
	st.local.v4.f32 	[%rd47+112], {%f22, %f23, %f24, %f25};
	st.local.v4.f32 	[%rd48+112], {%f143, %f143, %f143, %f143};
	st.local.v4.f32 	[%rd49+112], {%f143, %f143, %f143, %f143};
	st.local.v4.b32 	[%rd50+16], {%r31, %r31, %r31, %r31};
	st.local.v4.f32 	[%rd46+128], {%f135, %f135, %f135, %f135};
	st.local.v4.f32 	[%rd47+128], {%f26, %f27, %f28, %f29};
	st.local.v4.f32 	[%rd48+128], {%f143, %f143, %f143, %f143};
	st.local.v4.f32 	[%rd49+128], {%f143, %f143, %f143, %f143};
	st.local.v4.f32 	[%rd46+144], {%f135, %f135, %f135, %f135};
	add.f32 	%f156, %f137, 0f46180000;
	mul.f32 	%f157, %f1, %f156;
	st.local.v4.f32 	[%rd47+144], {%f30, %f31, %f157, %f32};
	st.local.v4.f32 	[%rd48+144], {%f143, %f143, %f143, %f143};
	st.local.v4.f32 	[%rd49+144], {%f143, %f143, %f143, %f143};
	st.local.v4.f32 	[%rd46+160], {%f135, %f135, %f135, %f135};
	add.f32 	%f158, %f137, 0f46200000;
	mul.f32 	%f159, %f1, %f158;
	add.f32 	%f160, %f137, 0f46240000;
	mul.f32 	%f161, %f1, %f160;
	add.f32 	%f162, %f137, 0f46280000;
	mul.f32 	%f163, %f1, %f162;
	add.f32 	%f164, %f137, 0f462C0000;
	mul.f32 	%f165, %f1, %f164;
	st.local.v4.f32 	[%rd47+160], {%f159, %f161, %f163, %f165};
	st.local.v4.f32 	[%rd48+160], {%f143, %f143, %f143, %f143};
	st.local.v4.f32 	[%rd49+160], {%f143, %f143, %f143, %f143};
	st.local.v4.f32 	[%rd46+176], {%f135, %f135, %f135, %f135};
	add.f32 	%f166, %f137, 0f46300000;
	mul.f32 	%f167, %f1, %f166;
	add.f32 	%f168, %f137, 0f46340000;
	mul.f32 	%f169, %f1, %f168;
	add.f32 	%f170, %f137, 0f46380000;
	mul.f32 	%f171, %f1, %f170;
	add.f32 	%f172, %f137, 0f463C0000;
	mul.f32 	%f173, %f1, %f172;
	st.local.v4.f32 	[%rd47+176], {%f167, %f169, %f171, %f173};
	st.local.v4.f32 	[%rd48+176], {%f143, %f143, %f143, %f143};
	st.local.v4.f32 	[%rd49+176], {%f143, %f143, %f143, %f143};
	st.local.v4.b32 	[%rd50+32], {%r31, %r31, %r31, %r31};
	st.local.v4.f32 	[%rd46+192], {%f135, %f135, %f135, %f135};
	add.f32 	%f174, %f137, 0f46400000;
	mul.f32 	%f175, %f1, %f174;
	add.f32 	%f176, %f137, 0f46440000;
	mul.f32 	%f177, %f1, %f176;
	add.f32 	%f178, %f137, 0f46480000;
	mul.f32 	%f179, %f1, %f178;
	st.local.v4.f32 	[%rd47+192], {%f175, %f177, %f179, %f33};
	st.local.v4.f32 	[%rd48+192], {%f143, %f143, %f143, %f143};
	st.local.v4.f32 	[%rd49+192], {%f143, %f143, %f143, %f143};
	st.local.v4.f32 	[%rd46+208], {%f135, %f135, %f135, %f135};
	add.f32 	%f180, %f137, 0f46500000;
	mul.f32 	%f181, %f1, %f180;
	add.f32 	%f182, %f137, 0f46580000;
	mul.f32 	%f183, %f1, %f182;
	st.local.v4.f32 	[%rd47+208], {%f181, %f34, %f183, %f35};
	st.local.v4.f32 	[%rd48+208], {%f143, %f143, %f143, %f143};
	st.local.v4.f32 	[%rd49+208], {%f143, %f143, %f143, %f143};
	st.local.v4.f32 	[%rd46+224], {%f135, %f135, %f135, %f135};
	add.f32 	%f184, %f137, 0f46600000;
	mul.f32 	%f185, %f1, %f184;
	add.f32 	%f186, %f137, 0f46640000;
	mul.f32 	%f187, %f1, %f186;
	add.f32 	%f188, %f137, 0f46680000;
	mul.f32 	%f189, %f1, %f188;
	st.local.v4.f32 	[%rd47+224], {%f185, %f187, %f189, %f36};
	st.local.v4.f32 	[%rd48+224], {%f143, %f143, %f143, %f143};
	st.local.v4.f32 	[%rd49+224], {%f143, %f143, %f143, %f143};
	st.local.v4.f32 	[%rd46+240], {%f135, %f135, %f135, %f135};
	add.f32 	%f190, %f137, 0f46700000;
	mul.f32 	%f191, %f1, %f190;
	add.f32 	%f192, %f137, 0f46740000;
	mul.f32 	%f193, %f1, %f192;
	add.f32 	%f194, %f137, 0f46780000;
	mul.f32 	%f195, %f1, %f194;
	add.f32 	%f196, %f137, 0f467C0000;
	mul.f32 	%f197, %f1, %f196;
	st.local.v4.f32 	[%rd47+240], {%f191, %f193, %f195, %f197};
	st.local.v4.f32 	[%rd48+240], {%f143, %f143, %f143, %f143};
	st.local.v4.f32 	[%rd49+240], {%f143, %f143, %f143, %f143};
	st.local.v4.b32 	[%rd50+48], {%r31, %r31, %r31, %r31};
	add.s32 	%r67, %r67, 1;
	setp.ne.s32 	%p2, %r67, 64;
	@%p2 bra 	$L__BB1_3;
	setp.lt.s32 	%p3, %r22, 1;
	@%p3 bra 	$L__BB1_23;
	ld.param.u64 	%rd66, [_Z17causcal_kernel_64PiPfS0_iii_param_2];
	shl.b32 	%r4, %r1, 2;
	shl.b32 	%r33, %r1, 4;
	mov.u32 	%r34, _ZZ17causcal_kernel_64PiPfS0_iiiE9lensdata_;
	add.s32 	%r5, %r34, %r33;
	cvta.to.global.u64 	%rd6, %rd66;
	mov.b32 	%r68, 0;
	mov.u32 	%r39, _ZZ17causcal_kernel_64PiPfS0_iiiE8panepos_;
$L__BB1_6:
	setp.lt.u32 	%p4, %r1, 256;
	@%p4 bra 	$L__BB1_7;
	bra.uni 	$L__BB1_8;
$L__BB1_7:
	shl.b32 	%r35, %r68, 10;
	add.s32 	%r36, %r4, %r35;
	mul.wide.u32 	%rd51, %r36, 4;
	add.s64 	%rd52, %rd6, %rd51;
	ld.global.f32 	%f200, [%rd52];
	st.shared.f32 	[%r5], %f200;
	ld.global.f32 	%f201, [%rd52+4];
	st.shared.f32 	[%r5+4], %f201;
	ld.global.f32 	%f202, [%rd52+8];
	mul.f32 	%f203, %f202, %f202;
	st.shared.f32 	[%r5+8], %f203;
	ld.global.f32 	%f204, [%rd52+12];
	st.shared.f32 	[%r5+12], %f204;
$L__BB1_8:
	bar.sync 	0;
	shl.b32 	%r38, %r68, 2;
	add.s32 	%r7, %r39, %r38;
	mov.b32 	%r69, 0;
$L__BB1_9:
	shl.b32 	%r9, %r69, 6;
	mov.b32 	%r10, 0;
$L__BB1_10:
	add.s32 	%r41, %r9, %r10;
	cvt.u64.u32 	%rd53, %r41;
	add.s64 	%rd12, %rd5, %rd53;
	ld.local.u8 	%rs1, [%rd12];
	setp.ne.s16 	%p5, %rs1, 0;
	mul.wide.u32 	%rd54, %r41, 4;
	add.s64 	%rd13, %rd3, %rd54;
	add.s64 	%rd14, %rd4, %rd54;
	add.s64 	%rd15, %rd1, %rd54;
	add.s64 	%rd16, %rd2, %rd54;
	@%p5 bra 	$L__BB1_20;
	ld.local.f32 	%f365, [%rd13];
	ld.local.f32 	%f364, [%rd14];
	mul.f32 	%f205, %f365, %f365;
	mov.f32 	%f206, 0f3F800000;
	sub.f32 	%f207, %f206, %f205;
	mul.f32 	%f208, %f364, %f364;
	sub.f32 	%f209, %f207, %f208;
	sqrt.rn.f32 	%f210, %f209;
	rcp.rn.f32 	%f211, %f210;
	ld.local.f32 	%f212, [%rd15];
	ld.shared.f32 	%f213, [%r7];
	sub.f32 	%f214, %f213, %f342;
	mul.f32 	%f215, %f365, %f214;
	fma.rn.f32 	%f366, %f211, %f215, %f212;
	ld.local.f32 	%f216, [%rd16];
	mul.f32 	%f217, %f364, %f214;
	fma.rn.f32 	%f367, %f211, %f217, %f216;
	setp.le.f32 	%p6, %f366, 0f00000000;
	setp.ge.f32 	%p7, %f366, 0f3F800000;
	or.pred  	%p8, %p6, %p7;
	setp.le.f32 	%p9, %f367, 0f00000000;
	setp.ge.f32 	%p10, %f367, 0f3F800000;
	or.pred  	%p11, %p9, %p10;
	or.pred  	%p13, %p8, %p11;
	@%p13 bra 	$L__BB1_40;
	mov.f32 	%f357, 0f00000000;
	mov.b32 	%r71, 0;
	mov.f32 	%f356, %f357;
$L__BB1_13:
	shl.b32 	%r43, %r71, 2;
	add.s32 	%r12, %r34, %r43;
	ld.shared.f32 	%f219, [%r12];
	sub.f32 	%f59, %f366, %f219;
	ld.shared.f32 	%f220, [%r12+4];
	sub.f32 	%f60, %f367, %f220;
	mul.f32 	%f221, %f60, %f60;
	fma.rn.f32 	%f61, %f59, %f59, %f221;
	ld.shared.f32 	%f62, [%r12+8];
	mul.f32 	%f222, %f62, 0f3F7FFF58;
	setp.geu.f32 	%p14, %f61, %f222;
	@%p14 bra 	$L__BB1_15;
	rcp.rn.f32 	%f223, %f62;
	mul.f32 	%f224, %f223, %f61;
	mov.f32 	%f225, 0f3F800000;
	sub.f32 	%f226, %f225, %f224;
	mov.f32 	%f227, 0f40800000;
	div.rn.f32 	%f228, %f227, %f226;
	sub.f32 	%f229, %f227, %f228;
	fma.rn.f32 	%f230, %f229, 0f3BBB989D, 0f3F000000;
	cvt.sat.f32.f32 	%f231, %f230;
	mov.f32 	%f232, 0f4B400001;
	mov.f32 	%f233, 0f437C0000;
	fma.rm.f32 	%f234, %f231, %f233, %f232;
	add.f32 	%f235, %f234, 0fCB40007F;
	neg.f32 	%f236, %f235;
	fma.rn.f32 	%f237, %f229, 0f3FB8AA3B, %f236;
	fma.rn.f32 	%f238, %f229, 0f32A57060, %f237;
	mov.b32 	%r45, %f234;
	shl.b32 	%r46, %r45, 23;
	mov.b32 	%f239, %r46;
	ex2.approx.ftz.f32 	%f240, %f238;
	mul.f32 	%f241, %f240, %f239;
	mul.f32 	%f242, %f241, 0fBF000000;
	mul.f32 	%f243, %f228, %f242;
	mul.f32 	%f244, %f228, %f243;
	mul.f32 	%f245, %f223, %f244;
	ld.shared.f32 	%f246, [%r12+12];
	mul.f32 	%f247, %f246, %f245;
	fma.rn.f32 	%f356, %f59, %f247, %f356;
	fma.rn.f32 	%f357, %f60, %f247, %f357;
$L__BB1_15:
	ld.shared.f32 	%f248, [%r12+16];
	sub.f32 	%f67, %f366, %f248;
	ld.shared.f32 	%f249, [%r12+20];
	sub.f32 	%f68, %f367, %f249;
	mul.f32 	%f250, %f68, %f68;
	fma.rn.f32 	%f69, %f67, %f67, %f250;
	ld.shared.f32 	%f70, [%r12+24];
	mul.f32 	%f251, %f70, 0f3F7FFF58;
	setp.geu.f32 	%p15, %f69, %f251;
	@%p15 bra 	$L__BB1_17;
	rcp.rn.f32 	%f252, %f70;
	mul.f32 	%f253, %f252, %f69;
	mov.f32 	%f254, 0f3F800000;
	sub.f32 	%f255, %f254, %f253;
	mov.f32 	%f256, 0f40800000;
	div.rn.f32 	%f257, %f256, %f255;
	sub.f32 	%f258, %f256, %f257;
	fma.rn.f32 	%f259, %f258, 0f3BBB989D, 0f3F000000;
	cvt.sat.f32.f32 	%f260, %f259;
	mov.f32 	%f261, 0f4B400001;
	mov.f32 	%f262, 0f437C0000;
	fma.rm.f32 	%f263, %f260, %f262, %f261;
	add.f32 	%f264, %f263, 0fCB40007F;
	neg.f32 	%f265, %f264;
	fma.rn.f32 	%f266, %f258, 0f3FB8AA3B, %f265;
	fma.rn.f32 	%f267, %f258, 0f32A57060, %f266;
	mov.b32 	%r47, %f263;
	shl.b32 	%r48, %r47, 23;
	mov.b32 	%f268, %r48;
	ex2.approx.ftz.f32 	%f269, %f267;
	mul.f32 	%f270, %f269, %f268;
	mul.f32 	%f271, %f270, 0fBF000000;
	mul.f32 	%f272, %f257, %f271;
	mul.f32 	%f273, %f257, %f272;
	mul.f32 	%f274, %f252, %f273;
	ld.shared.f32 	%f275, [%r12+28];
	mul.f32 	%f276, %f275, %f274;
	fma.rn.f32 	%f356, %f67, %f276, %f356;
	fma.rn.f32 	%f357, %f68, %f276, %f357;
$L__BB1_17:
	add.s32 	%r13, %r71, 8;
	setp.lt.u32 	%p16, %r71, 1016;
	mov.u32 	%r71, %r13;
	@%p16 bra 	$L__BB1_13;
	add.f32 	%f365, %f365, %f356;
	add.f32 	%f364, %f364, %f357;
	mul.f32 	%f277, %f364, %f364;
	fma.rn.f32 	%f278, %f365, %f365, %f277;
	setp.ltu.f32 	%p17, %f278, 0f3F800000;
	@%p17 bra 	$L__BB1_20;
	mov.b16 	%rs2, 1;
	st.local.u8 	[%rd12], %rs2;
	bra.uni 	$L__BB1_21;
$L__BB1_20:
	st.local.f32 	[%rd15], %f366;
	st.local.f32 	[%rd16], %f367;
	st.local.f32 	[%rd13], %f365;
	st.local.f32 	[%rd14], %f364;
	add.s32 	%r10, %r10, 1;
	setp.ne.s32 	%p18, %r10, 64;
	@%p18 bra 	$L__BB1_10;
$L__BB1_21:
	add.s32 	%r69, %r69, 1;
	setp.ne.s32 	%p19, %r69, 64;
	@%p19 bra 	$L__BB1_9;
	ld.shared.f32 	%f342, [%r7];
	add.s32 	%r68, %r68, 1;
	setp.eq.s32 	%p20, %r68, %r22;
	@%p20 bra 	$L__BB1_23;
	bra.uni 	$L__BB1_6;
$L__BB1_23:
	mov.f32 	%f279, 0f3F800000;
	sub.f32 	%f43, %f279, %f342;
	cvt.rn.f32.s32 	%f44, %r21;
	add.s64 	%rd7, %rd5, 1;
	add.s64 	%rd8, %rd3, 8;
	add.s64 	%rd9, %rd4, 8;
	add.s64 	%rd10, %rd2, 8;
	add.s64 	%rd11, %rd1, 8;
	mov.b32 	%r72, 0;
$L__BB1_24:
	mul.wide.u32 	%rd55, %r72, 64;
	add.s64 	%rd71, %rd7, %rd55;
	mul.wide.u32 	%rd56, %r72, 256;
	add.s64 	%rd70, %rd8, %rd56;
	add.s64 	%rd69, %rd9, %rd56;
	add.s64 	%rd68, %rd10, %rd56;
	add.s64 	%rd67, %rd11, %rd56;
	mov.b32 	%r73, 0;
$L__BB1_25:
	ld.param.u64 	%rd65, [_Z17causcal_kernel_64PiPfS0_iii_param_0];
	cvta.to.global.u64 	%rd27, %rd65;
	ld.local.u8 	%rs4, [%rd71+-1];
	setp.ne.s16 	%p21, %rs4, 0;
	@%p21 bra 	$L__BB1_28;
	ld.local.f32 	%f280, [%rd70+-8];
	ld.local.f32 	%f281, [%rd69+-8];
	mul.f32 	%f282, %f280, %f280;
	mov.f32 	%f283, 0f3F800000;
	sub.f32 	%f284, %f283, %f282;
	mul.f32 	%f285, %f281, %f281;
	sub.f32 	%f286, %f284, %f285;
	sqrt.rn.f32 	%f287, %f286;
	rcp.rn.f32 	%f288, %f287;
	ld.local.f32 	%f289, [%rd67+-8];
	mul.f32 	%f290, %f43, %f280;
	fma.rn.f32 	%f86, %f290, %f288, %f289;
	ld.local.f32 	%f291, [%rd68+-8];
	mul.f32 	%f292, %f43, %f281;
	fma.rn.f32 	%f87, %f292, %f288, %f291;
	setp.gt.f32 	%p22, %f86, 0f00000000;
	setp.lt.f32 	%p23, %f86, 0f3F800000;
	and.pred  	%p24, %p22, %p23;
	setp.gt.f32 	%p25, %f87, 0f00000000;
	setp.lt.f32 	%p26, %f87, 0f3F800000;
	and.pred  	%p27, %p25, %p26;
	and.pred  	%p29, %p24, %p27;
	not.pred 	%p30, %p29;
	@%p30 bra 	$L__BB1_28;
	mul.f32 	%f293, %f86, %f44;
	cvt.rzi.s32.f32 	%r51, %f293;
	mul.f32 	%f294, %f87, %f44;
	cvt.rzi.s32.f32 	%r52, %f294;
	mad.lo.s32 	%r53, %r52, %r21, %r51;
	mul.wide.s32 	%rd57, %r53, 4;
	add.s64 	%rd58, %rd27, %rd57;
	atom.global.add.u32 	%r54, [%rd58], 1;
$L__BB1_28:
	ld.local.u8 	%rs5, [%rd71];
	setp.ne.s16 	%p31, %rs5, 0;
	@%p31 bra 	$L__BB1_31;
	ld.local.f32 	%f295, [%rd70+-4];
	ld.local.f32 	%f296, [%rd69+-4];
	mul.f32 	%f297, %f295, %f295;
	mov.f32 	%f298, 0f3F800000;
	sub.f32 	%f299, %f298, %f297;
	mul.f32 	%f300, %f296, %f296;
	sub.f32 	%f301, %f299, %f300;
	sqrt.rn.f32 	%f302, %f301;
	rcp.rn.f32 	%f303, %f302;
	ld.local.f32 	%f304, [%rd67+-4];
	mul.f32 	%f305, %f43, %f295;
	fma.rn.f32 	%f88, %f305, %f303, %f304;
	ld.local.f32 	%f306, [%rd68+-4];
	mul.f32 	%f307, %f43, %f296;
	fma.rn.f32 	%f89, %f307, %f303, %f306;
	setp.gt.f32 	%p32, %f88, 0f00000000;
	setp.lt.f32 	%p33, %f88, 0f3F800000;
	and.pred  	%p34, %p32, %p33;
	setp.gt.f32 	%p35, %f89, 0f00000000;
	setp.lt.f32 	%p36, %f89, 0f3F800000;
	and.pred  	%p37, %p35, %p36;
	and.pred  	%p39, %p34, %p37;
	not.pred 	%p40, %p39;
	@%p40 bra 	$L__BB1_31;
	mul.f32 	%f308, %f88, %f44;
	cvt.rzi.s32.f32 	%r55, %f308;
	mul.f32 	%f309, %f89, %f44;
	cvt.rzi.s32.f32 	%r56, %f309;
	mad.lo.s32 	%r57, %r56, %r21, %r55;
	mul.wide.s32 	%rd59, %r57, 4;
	add.s64 	%rd60, %rd27, %rd59;
	atom.global.add.u32 	%r58, [%rd60], 1;
$L__BB1_31:
	ld.local.u8 	%rs6, [%rd71+1];
	setp.ne.s16 	%p41, %rs6, 0;
	@%p41 bra 	$L__BB1_34;
	ld.local.f32 	%f310, [%rd70];
	ld.local.f32 	%f311, [%rd69];
	mul.f32 	%f312, %f310, %f310;
	mov.f32 	%f313, 0f3F800000;
	sub.f32 	%f314, %f313, %f312;
	mul.f32 	%f315, %f311, %f311;
	sub.f32 	%f316, %f314, %f315;
	sqrt.rn.f32 	%f317, %f316;
	rcp.rn.f32 	%f318, %f317;
	ld.local.f32 	%f319, [%rd67];
	mul.f32 	%f320, %f43, %f310;
	fma.rn.f32 	%f90, %f320, %f318, %f319;
	ld.local.f32 	%f321, [%rd68];
	mul.f32 	%f322, %f43, %f311;
	fma.rn.f32 	%f91, %f322, %f318, %f321;
	setp.gt.f32 	%p42, %f90, 0f00000000;
	setp.lt.f32 	%p43, %f90, 0f3F800000;
	and.pred  	%p44, %p42, %p43;
	setp.gt.f32 	%p45, %f91, 0f00000000;
	setp.lt.f32 	%p46, %f91, 0f3F800000;
	and.pred  	%p47, %p45, %p46;
	and.pred  	%p49, %p44, %p47;
	not.pred 	%p50, %p49;
	@%p50 bra 	$L__BB1_34;
	mul.f32 	%f323, %f90, %f44;
	cvt.rzi.s32.f32 	%r59, %f323;
	mul.f32 	%f324, %f91, %f44;
	cvt.rzi.s32.f32 	%r60, %f324;
	mad.lo.s32 	%r61, %r60, %r21, %r59;
	mul.wide.s32 	%rd61, %r61, 4;
	add.s64 	%rd62, %rd27, %rd61;
	atom.global.add.u32 	%r62, [%rd62], 1;
$L__BB1_34:
	ld.local.u8 	%rs7, [%rd71+2];
	setp.ne.s16 	%p51, %rs7, 0;
	@%p51 bra 	$L__BB1_37;
	ld.local.f32 	%f325, [%rd70+4];
	ld.local.f32 	%f326, [%rd69+4];
	mul.f32 	%f327, %f325, %f325;
	mov.f32 	%f328, 0f3F800000;
	sub.f32 	%f329, %f328, %f327;
	mul.f32 	%f330, %f326, %f326;
	sub.f32 	%f331, %f329, %f330;
	sqrt.rn.f32 	%f332, %f331;
	rcp.rn.f32 	%f333, %f332;
	ld.local.f32 	%f334, [%rd67+4];
	mul.f32 	%f335, %f43, %f325;
	fma.rn.f32 	%f92, %f335, %f333, %f334;
	ld.local.f32 	%f336, [%rd68+4];
	mul.f32 	%f337, %f43, %f326;
	fma.rn.f32 	%f93, %f337, %f333, %f336;
	setp.gt.f32 	%p52, %f92, 0f00000000;
	setp.lt.f32 	%p53, %f92, 0f3F800000;
	and.pred  	%p54, %p52, %p53;
	setp.gt.f32 	%p55, %f93, 0f00000000;
	setp.lt.f32 	%p56, %f93, 0f3F800000;
	and.pred  	%p57, %p55, %p56;
	and.pred  	%p59, %p54, %p57;
	not.pred 	%p60, %p59;
	@%p60 bra 	$L__BB1_37;
	mul.f32 	%f338, %f92, %f44;
	cvt.rzi.s32.f32 	%r63, %f338;
	mul.f32 	%f339, %f93, %f44;
	cvt.rzi.s32.f32 	%r64, %f339;
	mad.lo.s32 	%r65, %r64, %r21, %r63;
	mul.wide.s32 	%rd63, %r65, 4;
	add.s64 	%rd64, %rd27, %rd63;
	atom.global.add.u32 	%r66, [%rd64], 1;
$L__BB1_37:
	add.s32 	%r73, %r73, 4;
	add.s64 	%rd71, %rd71, 4;
	add.s64 	%rd70, %rd70, 16;
	add.s64 	%rd69, %rd69, 16;
	add.s64 	%rd68, %rd68, 16;
	add.s64 	%rd67, %rd67, 16;
	setp.ne.s32 	%p61, %r73, 64;
	@%p61 bra 	$L__BB1_25;
	add.s32 	%r72, %r72, 1;
	setp.ne.s32 	%p62, %r72, 64;
	@%p62 bra 	$L__BB1_24;
	ret;
$L__BB1_40:
	mov.b16 	%rs3, 1;
	st.local.u8 	[%rd12], %rs3;
	bra.uni 	$L__BB1_21;

}


// ===== COMPILED SASS (sm_100) =====

	.target	sm_100

	.elftype	@"ET_EXEC"


//--------------------- .note.nv.tkinfo           --------------------------
	.section	.note.nv.tkinfo,"",@"SHT_NOTE"
	.sectionflags	@"SHF_NOTE_NV_TKINFO"
	.tkinfo
        /*0018*/ 	.word	0x00000002
        /*0030*/ 	.string	""
        /*0030*/ 	.string	"ptxas"
        /*0030*/ 	.string	"Cuda compilation tools, release 13.0, V13.0.88"
        /*0030*/ 	.string	"Build cuda_13.0.r13.0/compiler.36424714_0"
        /*0030*/ 	.string	"-arch sm_100 -m 64 "



//--------------------- .note.nv.cuinfo           --------------------------
	.section	.note.nv.cuinfo,"",@"SHT_NOTE"
	.sectionflags	@"SHF_NOTE_NV_CUINFO"
        /*0018*/ 	.short	0x0002
        /*001a*/ 	.short	0x0064
        /*001c*/ 	.short	0x0082
	.zero		2


//--------------------- .nv.info                  --------------------------
	.section	.nv.info,"",@"SHT_CUDA_INFO"
	.align	4


	//----- nvinfo : EIATTR_REGCOUNT
	.align		4
        /*0000*/ 	.byte	0x04, 0x2f
        /*0002*/ 	.short	(.L_1 - .L_0)
	.align		4
.L_0:
        /*0004*/ 	.word	index@(_Z17causcal_kernel_16PiPfS0_iii)
        /*0008*/ 	.word	0x0000002a


	//----- nvinfo : EIATTR_FRAME_SIZE
	.align		4
.L_1:
        /*000c*/ 	.byte	0x04, 0x11
        /*000e*/ 	.short	(.L_3 - .L_2)
	.align		4
.L_2:
        /*0010*/ 	.word	index@($__internal_5_$__cuda_sm3x_div_rn_noftz_f32_slowpath)
        /*0014*/ 	.word	0x00001100


	//----- nvinfo : EIATTR_FRAME_SIZE
	.align		4
.L_3:
        /*0018*/ 	.byte	0x04, 0x11
        /*001a*/ 	.short	(.L_5 - .L_4)
	.align		4
.L_4:
        /*001c*/ 	.word	index@($__internal_4_$__cuda_sm20_sqrt_rn_f32_slowpath)
        /*0020*/ 	.word	0x00001100


	//----- nvinfo : EIATTR_FRAME_SIZE
	.align		4
.L_5:
        /*0024*/ 	.byte	0x04, 0x11
        /*0026*/ 	.short	(.L_7 - .L_6)
	.align		4
.L_6:
        /*0028*/ 	.word	index@($__internal_3_$__cuda_sm20_rcp_rn_f32_slowpath)
        /*002c*/ 	.word	0x00001100


	//----- nvinfo : EIATTR_FRAME_SIZE
	.align		4
.L_7:
        /*0030*/ 	.byte	0x04, 0x11
        /*0032*/ 	.short	(.L_9 - .L_8)
	.align		4
.L_8:
        /*0034*/ 	.word	index@(_Z17causcal_kernel_16PiPfS0_iii)
        /*0038*/ 	.word	0x00001100


	//----- nvinfo : EIATTR_REGCOUNT
	.align		4
.L_9:
        /*003c*/ 	.byte	0x04, 0x2f
        /*003e*/ 	.short	(.L_11 - .L_10)
	.align		4
.L_10:
        /*0040*/ 	.word	index@(_Z17causcal_kernel_64PiPfS0_iii)
        /*0044*/ 	.word	0x00000060


	//----- nvinfo : EIATTR_FRAME_SIZE
	.align		4
.L_11:
        /*0048*/ 	.byte	0x04, 0x11
        /*004a*/ 	.short	(.L_13 - .L_12)
	.align		4
.L_12:
        /*004c*/ 	.word	index@($__internal_2_$__cuda_sm3x_div_rn_noftz_f32_slowpath)
        /*0050*/ 	.word	0x00011000


	//----- nvinfo : EIATTR_FRAME_SIZE
	.align		4
.L_13:
        /*0054*/ 	.byte	0x04, 0x11
        /*0056*/ 	.short	(.L_15 - .L_14)
	.align		4
.L_14:
        /*0058*/ 	.word	index@($__internal_1_$__cuda_sm20_sqrt_rn_f32_slowpath)
        /*005c*/ 	.word	0x00011000


	//----- nvinfo : EIATTR_FRAME_SIZE
	.align		4
.L_15:
        /*0060*/ 	.byte	0x04, 0x11
        /*0062*/ 	.short	(.L_17 - .L_16)
	.align		4
.L_16:
        /*0064*/ 	.word	index@($__internal_0_$__cuda_sm20_rcp_rn_f32_slowpath)
        /*0068*/ 	.word	0x00011000


	//----- nvinfo : EIATTR_FRAME_SIZE
	.align		4
.L_17:
        /*006c*/ 	.byte	0x04, 0x11
        /*006e*/ 	.short	(.L_19 - .L_18)
	.align		4
.L_18:
        /*0070*/ 	.word	index@(_Z17causcal_kernel_64PiPfS0_iii)
        /*0074*/ 	.word	0x00011000


	//----- nvinfo : EIATTR_MIN_STACK_SIZE
	.align		4
.L_19:
        /*0078*/ 	.byte	0x04, 0x12
        /*007a*/ 	.short	(.L_21 - .L_20)
	.align		4
.L_20:
        /*007c*/ 	.word	index@(_Z17causcal_kernel_64PiPfS0_iii)
        /*0080*/ 	.word	0x00011000


	//----- nvinfo : EIATTR_MIN_STACK_SIZE
	.align		4
.L_21:
        /*0084*/ 	.byte	0x04, 0x12
        /*0086*/ 	.short	(.L_23 - .L_22)
	.align		4
.L_22:
        /*0088*/ 	.word	index@(_Z17causcal_kernel_16PiPfS0_iii)
        /*008c*/ 	.word	0x00001100
.L_23:


//--------------------- .nv.compat                --------------------------
	.section	.nv.compat,"",@"SHT_CUDA_COMPAT_INFO"
	.align	4
        /*0000*/ 	.byte	0x02, 0x09, 0x00, 0x00, 0x02, 0x02, 0x01, 0x00, 0x02, 0x05, 0x05, 0x00, 0x03, 0x07, 0x01, 0x01
        /*0010*/ 	.byte	0x02, 0x03, 0x00, 0x00, 0x02, 0x06, 0x01, 0x00, 0x04, 0x0b, 0x08, 0x00, 0x01, 0x00, 0x00, 0x00
        /*0020*/ 	.byte	0x00, 0x00, 0x00, 0x00


//--------------------- .nv.info._Z17causcal_kernel_64PiPfS0_iii --------------------------
	.section	.nv.info._Z17causcal_kernel_64PiPfS0_iii,"",@"SHT_CUDA_INFO"
	.sectionflags	@""
	.align	4


	//----- nvinfo : EIATTR_CUDA_API_VERSION
	.align		4
        /*0000*/ 	.byte	0x04, 0x37
        /*0002*/ 	.short	(.L_25 - .L_24)
.L_24:
        /*0004*/ 	.word	0x00000082


	//----- nvinfo : EIATTR_KPARAM_INFO
	.align		4
.L_25:
        /*0008*/ 	.byte	0x04, 0x17
        /*000a*/ 	.short	(.L_27 - .L_26)
.L_26:
        /*000c*/ 	.word	0x00000000
        /*0010*/ 	.short	0x0005
        /*0012*/ 	.short	0x0020
        /*0014*/ 	.byte	0x00, 0xf0, 0x11, 0x00


	//----- nvinfo : EIATTR_KPARAM_INFO
	.align		4
.L_27:
        /*0018*/ 	.byte	0x04, 0x17
        /*001a*/ 	.short	(.L_29 - .L_28)
.L_28:
        /*001c*/ 	.word	0x00000000
        /*0020*/ 	.short	0x0004
        /*0022*/ 	.short	0x001c
        /*0024*/ 	.byte	0x00, 0xf0, 0x11, 0x00


	//----- nvinfo : EIATTR_KPARAM_INFO
	.align		4
.L_29:
        /*0028*/ 	.byte	0x04, 0x17
        /*002a*/ 	.short	(.L_31 - .L_30)
.L_30:
        /*002c*/ 	.word	0x00000000
        /*0030*/ 	.short	0x0003
        /*0032*/ 	.short	0x0018
        /*0034*/ 	.byte	0x00, 0xf0, 0x11, 0x00


	//----- nvinfo : EIATTR_KPARAM_INFO
	.align		4
.L_31:
        /*0038*/ 	.byte	0x04, 0x17
        /*003a*/ 	.short	(.L_33 - .L_32)
.L_32:
        /*003c*/ 	.word	0x00000000
        /*0040*/ 	.short	0x0002
        /*0042*/ 	.short	0x0010
        /*0044*/ 	.byte	0x00, 0xf5, 0x21, 0x00


	//----- nvinfo : EIATTR_KPARAM_INFO
	.align		4
.L_33:
        /*0048*/ 	.byte	0x04, 0x17
        /*004a*/ 	.short	(.L_35 - .L_34)
.L_34:
        /*004c*/ 	.word	0x00000000
        /*0050*/ 	.short	0x0001
        /*0052*/ 	.short	0x0008
        /*0054*/ 	.byte	0x00, 0xf5, 0x21, 0x00


	//----- nvinfo : EIATTR_KPARAM_INFO
	.align		4
.L_35:
        /*0058*/ 	.byte	0x04, 0x17
        /*005a*/ 	.short	(.L_37 - .L_36)
.L_36:
        /*005c*/ 	.word	0x00000000
        /*0060*/ 	.short	0x0000
        /*0062*/ 	.short	0x0000
        /*0064*/ 	.byte	0x00, 0xf5, 0x21, 0x00


	//----- nvinfo : EIATTR_SPARSE_MMA_MASK
	.align		4
.L_37:
        /*0068*/ 	.byte	0x03, 0x50
        /*006a*/ 	.short	0x0000


	//----- nvinfo : EIATTR_MAXREG_COUNT
	.align		4
        /*006c*/ 	.byte	0x03, 0x1b
        /*006e*/ 	.short	0x00ff


	//----- nvinfo : EIATTR_NUM_BARRIERS
	.align		4
        /*0070*/ 	.byte	0x02, 0x4c
        /*0072*/ 	.byte	0x01
	.zero		1


	//----- nvinfo : EIATTR_MERCURY_ISA_VERSION
	.align		4
        /*0074*/ 	.byte	0x03, 0x5f
        /*0076*/ 	.short	0x0101


	//----- nvinfo : EIATTR_UNUSED_LOAD_BYTE_OFFSET
	.align		4
        /*0078*/ 	.byte	0x04, 0x44
        /*007a*/ 	.short	(.L_39 - .L_38)


	//   ....[0]....
.L_38:
        /*007c*/ 	.word	0x000015a0
        /*0080*/ 	.word	0x00000fff


	//   ....[1]....
        /*0084*/ 	.word	0x00001940
        /*0088*/ 	.word	0x00000fff


	//----- nvinfo : EIATTR_VRC_CTA_INIT_COUNT
	.align		4
.L_39:
        /*008c*/ 	.byte	0x02, 0x4a
	.zero		1
	.zero		1


	//----- nvinfo : EIATTR_EXIT_INSTR_OFFSETS
	.align		4
        /*0090*/ 	.byte	0x04, 0x1c
        /*0092*/ 	.short	(.L_41 - .L_40)


	//   ....[0]....
.L_40:
        /*0094*/ 	.word	0x00002ed0


	//----- nvinfo : EIATTR_CRS_STACK_SIZE
	.align		4
.L_41:
        /*0098*/ 	.byte	0x04, 0x1e
        /*009a*/ 	.short	(.L_43 - .L_42)
.L_42:
        /*009c*/ 	.word	0x00000000


	//----- nvinfo : EIATTR_CBANK_PARAM_SIZE
	.align		4
.L_43:
        /*00a0*/ 	.byte	0x03, 0x19
        /*00a2*/ 	.short	0x0024


	//----- nvinfo : EIATTR_PARAM_CBANK
	.align		4
        /*00a4*/ 	.byte	0x04, 0x0a
        /*00a6*/ 	.short	(.L_45 - .L_44)
	.align		4
.L_44:
        /*00a8*/ 	.word	index@(.nv.constant0._Z17causcal_kernel_64PiPfS0_iii)
        /*00ac*/ 	.short	0x0380
        /*00ae*/ 	.short	0x0024


	//----- nvinfo : EIATTR_SW_WAR
	.align		4
.L_45:
        /*00b0*/ 	.byte	0x04, 0x36
        /*00b2*/ 	.short	(.L_47 - .L_46)
.L_46:
        /*00b4*/ 	.word	0x00000008
.L_47:


//--------------------- .nv.info._Z17causcal_kernel_16PiPfS0_iii --------------------------
	.section	.nv.info._Z17causcal_kernel_16PiPfS0_iii,"",@"SHT_CUDA_INFO"
	.sectionflags	@""
	.align	4


	//----- nvinfo : EIATTR_CUDA_API_VERSION
	.align		4
        /*0000*/ 	.byte	0x04, 0x37
        /*0002*/ 	.short	(.L_49 - .L_48)
.L_48:
        /*0004*/ 	.word	0x00000082


	//----- nvinfo : EIATTR_KPARAM_INFO
	.align		4
.L_49:
        /*0008*/ 	.byte	0x04, 0x17
        /*000a*/ 	.short	(.L_51 - .L_50)
.L_50:
        /*000c*/ 	.word	0x00000000
        /*0010*/ 	.short	0x0005
        /*0012*/ 	.short	0x0020
        /*0014*/ 	.byte	0x00, 0xf0, 0x11, 0x00


	//----- nvinfo : EIATTR_KPARAM_INFO
	.align		4
.L_51:
        /*0018*/ 	.byte	0x04, 0x17
        /*001a*/ 	.short	(.L_53 - .L_52)
.L_52:
        /*001c*/ 	.word	0x00000000
        /*0020*/ 	.short	0x0004
        /*0022*/ 	.short	0x001c
        /*0024*/ 	.byte	0x00, 0xf0, 0x11, 0x00


	//----- nvinfo : EIATTR_KPARAM_INFO
	.align		4
.L_53:
        /*0028*/ 	.byte	0x04, 0x17
        /*002a*/ 	.short	(.L_55 - .L_54)
.L_54:
        /*002c*/ 	.word	0x00000000
        /*0030*/ 	.short	0x0003
        /*0032*/ 	.short	0x0018
        /*0034*/ 	.byte	0x00, 0xf0, 0x11, 0x00


	//----- nvinfo : EIATTR_KPARAM_INFO
	.align		4
.L_55:
        /*0038*/ 	.byte	0x04, 0x17
        /*003a*/ 	.short	(.L_57 - .L_56)
.L_56:
        /*003c*/ 	.word	0x00000000
        /*0040*/ 	.short	0x0002
        /*0042*/ 	.short	0x0010
        /*0044*/ 	.byte	0x00, 0xf5, 0x21, 0x00


	//----- nvinfo : EIATTR_KPARAM_INFO
	.align		4
.L_57:
        /*0048*/ 	.byte	0x04, 0x17
        /*004a*/ 	.short	(.L_59 - .L_58)
.L_58:
        /*004c*/ 	.word	0x00000000
        /*0050*/ 	.short	0x0001
        /*0052*/ 	.short	0x0008
        /*0054*/ 	.byte	0x00, 0xf5, 0x21, 0x00


	//----- nvinfo : EIATTR_KPARAM_INFO
	.align		4
.L_59:
        /*0058*/ 	.byte	0x04, 0x17
        /*005a*/ 	.short	(.L_61 - .L_60)
.L_60:
        /*005c*/ 	.word	0x00000000
        /*0060*/ 	.short	0x0000
        /*0062*/ 	.short	0x0000
        /*0064*/ 	.byte	0x00, 0xf5, 0x21, 0x00


	//----- nvinfo : EIATTR_SPARSE_MMA_MASK
	.align		4
.L_61:
        /*0068*/ 	.byte	0x03, 0x50
        /*006a*/ 	.short	0x0000


	//----- nvinfo : EIATTR_MAXREG_COUNT
	.align		4
        /*006c*/ 	.byte	0x03, 0x1b
        /*006e*/ 	.short	0x00ff


	//----- nvinfo : EIATTR_NUM_BARRIERS
	.align		4
        /*0070*/ 	.byte	0x02, 0x4c
        /*0072*/ 	.byte	0x01
	.zero		1


	//----- nvinfo : EIATTR_MERCURY_ISA_VERSION
	.align		4
        /*0074*/ 	.byte	0x03, 0x5f
        /*0076*/ 	.short	0x0101


	//----- nvinfo : EIATTR_UNUSED_LOAD_BYTE_OFFSET
	.align		4
        /*0078*/ 	.byte	0x04, 0x44
        /*007a*/ 	.short	(.L_63 - .L_62)


	//   ....[0]....
.L_62:
        /*007c*/ 	.word	0x00002bb0
        /*0080*/ 	.word	0x00000fff


	//   ....[1]....
        /*0084*/ 	.word	0x00002f70
        /*0088*/ 	.word	0x00000fff


	//----- nvinfo : EIATTR_VRC_CTA_INIT_COUNT
	.align		4
.L_63:
        /*008c*/ 	.byte	0x02, 0x4a
	.zero		1
	.zero		1


	//----- nvinfo : EIATTR_EXIT_INSTR_OFFSETS
	.align		4
        /*0090*/ 	.byte	0x04, 0x1c
        /*0092*/ 	.short	(.L_65 - .L_64)


	//   ....[0]....
.L_64:
        /*0094*/ 	.word	0x00006e30


	//----- nvinfo : EIATTR_CRS_STACK_SIZE
	.align		4
.L_65:
        /*0098*/ 	.byte	0x04, 0x1e
        /*009a*/ 	.short	(.L_67 - .L_66)
.L_66:
        /*009c*/ 	.word	0x00000000


	//----- nvinfo : EIATTR_CBANK_PARAM_SIZE
	.align		4
.L_67:
        /*00a0*/ 	.byte	0x03, 0x19
        /*00a2*/ 	.short	0x0024


	//----- nvinfo : EIATTR_PARAM_CBANK
	.align		4
        /*00a4*/ 	.byte	0x04, 0x0a
        /*00a6*/ 	.short	(.L_69 - .L_68)
	.align		4
.L_68:
        /*00a8*/ 	.word	index@(.nv.constant0._Z17causcal_kernel_16PiPfS0_iii)
        /*00ac*/ 	.short	0x0380
        /*00ae*/ 	.short	0x0024


	//----- nvinfo : EIATTR_SW_WAR
	.align		4
.L_69:
        /*00b0*/ 	.byte	0x04, 0x36
        /*00b2*/ 	.short	(.L_71 - .L_70)
.L_70:
        /*00b4*/ 	.word	0x00000008
.L_71:


//--------------------- .nv.callgraph             --------------------------
	.section	.nv.callgraph,"",@"SHT_CUDA_CALLGRAPH"
	.align	4
	.sectionentsize	8
	.align		4
        /*0000*/ 	.word	0x00000000
	.align		4
        /*0004*/ 	.word	0xffffffff
	.align		4
        /*0008*/ 	.word	0x00000000
	.align		4
        /*000c*/ 	.word	0xfffffffe
	.align		4
        /*0010*/ 	.word	0x00000000
	.align		4
        /*0014*/ 	.word	0xfffffffd
	.align		4
        /*0018*/ 	.word	0x00000000
	.align		4
        /*001c*/ 	.word	0xfffffffc


//--------------------- .text._Z17causcal_kernel_64PiPfS0_iii --------------------------
	.section	.text._Z17causcal_kernel_64PiPfS0_iii,"ax",@progbits
	.align	128
        .global         _Z17causcal_kernel_64PiPfS0_iii
        .type           _Z17causcal_kernel_64PiPfS0_iii,@function
        .size           _Z17causcal_kernel_64PiPfS0_iii,(.L_x_272 - _Z17causcal_kernel_64PiPfS0_iii)
        .other          _Z17causcal_kernel_64PiPfS0_iii,@"STO_CUDA_ENTRY STV_DEFAULT"
_Z17causcal_kernel_64PiPfS0_iii:
.text._Z17causcal_kernel_64PiPfS0_iii:
[----:B------:R-:W0:Y:S01]  /*0000*/  LDC R1, c[0x0][0x37c] ;  /* 0x0000df00ff017b82 */ /* 0x000e220000000800 */
[----:B------:R-:W1:Y:S01]  /*0010*/  LDCU UR4, c[0x0][0x398] ;  /* 0x00007300ff0477ac */ /* 0x000e620008000800 */
[----:B0-----:R-:W-:Y:S02]  /*0020*/  IADD3 R1, PT, PT, R1, -0x11000, RZ ;  /* 0xfffef00001017810 */ /* 0x001fe40007ffe0ff */
[----:B-1----:R-:W-:-:S04]  /*0030*/  I2FP.F32.S32 R2, UR4 ;  /* 0x0000000400027c45 */ /* 0x002fc80008201400 */
[----:B------:R-:W-:-:S04]  /*0040*/  IADD3 R0, PT, PT, R2, 0x1800000, RZ ;  /* 0x0180000002007810 */ /* 0x000fc80007ffe0ff */
[----:B------:R-:W-:-:S04]  /*0050*/  LOP3.LUT R0, R0, 0x7f800000, RZ, 0xc0, !PT ;  /* 0x7f80000000007812 */ /* 0x000fc800078ec0ff */
[----:B------:R-:W-:-:S13]  /*0060*/  ISETP.GT.U32.AND P0, PT, R0, 0x1ffffff, PT ;  /* 0x01ffffff0000780c */ /* 0x000fda0003f04070 */
[----:B------:R-:W-:Y:S05]  /*0070*/  @P0 BRA `(.L_x_0) ;  /* 0x0000000000100947 */ /* 0x000fea0003800000 */
[----:B------:R-:W-:-:S07]  /*0080*/  MOV R27, 0xa0 ;  /* 0x000000a0001b7802 */ /* 0x000fce0000000f00 */
[----:B------:R-:W-:Y:S05]  /*0090*/  CALL.REL.NOINC `($__internal_0_$__cuda_sm20_rcp_rn_f32_slowpath) ;  /* 0x0000002c00907944 */ /* 0x000fea0003c00000 */
[----:B------:R-:W-:Y:S01]  /*00a0*/  MOV R80, R0 ;  /* 0x0000000000507202 */ /* 0x000fe20000000f00 */
[----:B------:R-:W-:Y:S06]  /*00b0*/  BRA `(.L_x_1) ;  /* 0x0000000000107947 */ /* 0x000fec0003800000 */
.L_x_0:
[----:B------:R-:W0:Y:S02]  /*00c0*/  MUFU.RCP R3, R2 ;  /* 0x0000000200037308 */ /* 0x000e240000001000 */
[----:B0-----:R-:W-:-:S04]  /*00d0*/  FFMA R0, R2, R3, -1 ;  /* 0xbf80000002007423 */ /* 0x001fc80000000003 */
[----:B------:R-:W-:-:S04]  /*00e0*/  FADD.FTZ R0, -R0, -RZ ;  /* 0x800000ff00007221 */ /* 0x000fc80000010100 */
[----:B------:R-:W-:-:S07]  /*00f0*/  FFMA R80, R3, R0, R3 ;  /* 0x0000000003507223 */ /* 0x000fce0000000003 */
.L_x_1:
[----:B------:R-:W0:Y:S01]  /*0100*/  S2R R7, SR_TID.X ;  /* 0x0000000000077919 */ /* 0x000e220000002100 */
[----:B------:R-:W0:Y:S01]  /*0110*/  LDCU UR5, c[0x0][0x3a0] ;  /* 0x00007400ff0577ac */ /* 0x000e220008000800 */
[----:B------:R-:W1:Y:S01]  /*0120*/  LDCU.64 UR8, c[0x0][0x358] ;  /* 0x00006b00ff0877ac */ /* 0x000e620008000a00 */
[----:B0-----:R-:W-:-:S13]  /*0130*/  ISETP.GE.U32.AND P0, PT, R7, UR5, PT ;  /* 0x0000000507007c0c */ /* 0x001fda000bf06070 */
[----:B------:R-:W0:Y:S02]  /*0140*/  @!P0 LDC.64 R4, c[0x0][0x388] ;  /* 0x0000e200ff048b82 */ /* 0x000e240000000a00 */
[----:B0-----:R-:W-:-:S06]  /*0150*/  @!P0 IMAD.WIDE.U32 R4, R7, 0x4, R4 ;  /* 0x0000000407048825 */ /* 0x001fcc00078e0004 */
[----:B-1----:R0:W2:Y:S01]  /*0160*/  @!P0 LDG.E R4, desc[UR8][R4.64] ;  /* 0x0000000804048981 */ /* 0x0020a2000c1e1900 */
[----:B------:R-:W-:Y:S01]  /*0170*/  @!P0 MOV R0, 0x400 ;  /* 0x0000040000008802 */ /* 0x000fe20000000f00 */
[----:B------:R-:W1:Y:S01]  /*0180*/  S2UR UR4, SR_CTAID.X ;  /* 0x00000000000479c3 */ /* 0x000e620000002500 */
[----:B------:R-:W-:Y:S01]  /*0190*/  I2FP.F32.U32 R2, R7 ;  /* 0x0000000700027245 */ /* 0x000fe20000201000 */
[----:B------:R-:W3:Y:S04]  /*01a0*/  @!P0 S2R R3, SR_CgaCtaId ;  /* 0x0000000000038919 */ /* 0x000ee80000008800 */
[----:B------:R-:W-:Y:S01]  /*01b0*/  FADD R9, R2, 0.5 ;  /* 0x3f00000002097421 */ /* 0x000fe20000000000 */
[----:B------:R-:W-:-:S03]  /*01c0*/  HFMA2 R2, -RZ, RZ, 0, 0 ;  /* 0x00000000ff027431 */ /* 0x000fc600000001ff */
[C---:B------:R-:W-:Y:S01]  /*01d0*/  FADD R11, R9.reuse, 768 ;  /* 0x44400000090b7421 */ /* 0x040fe20000000000 */
        /* <DEDUP_REMOVED lines=22> */
[----:B------:R-:W-:Y:S01]  /*0340*/  FADD R33, R9, 8448 ;  /* 0x4604000009217421 */ /* 0x000fe20000000000 */
[----:B---3--:R-:W-:Y:S01]  /*0350*/  @!P0 LEA R0, R3, R0, 0x18 ;  /* 0x0000000003008211 */ /* 0x008fe200078ec0ff */
[C---:B------:R-:W-:Y:S01]  /*0360*/  FADD R34, R9.reuse, 8704 ;  /* 0x4608000009227421 */ /* 0x040fe20000000000 */
[----:B-1----:R-:W-:Y:S01]  /*0370*/  I2FP.F32.U32 R3, UR4 ;  /* 0x0000000400037c45 */ /* 0x002fe20008201000 */
[----:B------:R-:W-:Y:S01]  /*0380*/  FADD R35, R9, 8960 ;  /* 0x460c000009237421 */ /* 0x000fe20000000000 */
[----:B------:R-:W-:Y:S01]  /*0390*/  @!P0 LEA R7, R7, R0, 0x2 ;  /* 0x0000000007078211 */ /* 0x000fe200078e10ff */
        /* <DEDUP_REMOVED lines=8> */
[C---:B0-----:R-:W-:Y:S01]  /*0420*/  FADD R5, R9.reuse, 256 ;  /* 0x4380000009057421 */ /* 0x041fe20000000000 */
        /* <DEDUP_REMOVED lines=28> */
[-C--:B------:R-:W-:Y:S01]  /*05f0*/  FMUL R8, R13, R80.reuse ;  /* 0x000000500d087220 */ /* 0x080fe20000400000 */
[-C--:B------:R-:W-:Y:S01]  /*0600*/  FMUL R13, R16, R80.reuse ;  /* 0x00000050100d7220 */ /* 0x080fe20000400000 */
[-C--:B------:R-:W-:Y:S01]  /*0610*/  FMUL R16, R44, R80.reuse ;  /* 0x000000502c107220 */ /* 0x080fe20000400000 */
[----:B------:R-:W-:Y:S01]  /*0620*/  FADD R3, R3, 0.5 ;  /* 0x3f00000003037421 */ /* 0x000fe20000000000 */
[-C--:B------:R-:W-:Y:S01]  /*0630*/  FMUL R10, R10, R80.reuse ;  /* 0x000000500a0a7220 */ /* 0x080fe20000400000 */
        /* <DEDUP_REMOVED lines=53> */
[----:B--2---:R0:W-:Y:S02]  /*0990*/  @!P0 STS [R7], R4 ;  /* 0x0000000407008388 */ /* 0x0041e40000000800 */
[-C--:B0-----:R-:W-:Y:S01]  /*09a0*/  FMUL R7, R11, R80.reuse ;  /* 0x000000500b077220 */ /* 0x081fe20000400000 */
[-C--:B------:R-:W-:Y:S01]  /*09b0*/  FMUL R11, R12, R80.reuse ;  /* 0x000000500c0b7220 */ /* 0x080fe20000400000 */
[-C--:B------:R-:W-:Y:S01]  /*09c0*/  FMUL R12, R14, R80.reuse ;  /* 0x000000500e0c7220 */ /* 0x080fe20000400000 */
[-C--:B------:R-:W-:Y:S01]  /*09d0*/  FMUL R4, R9, R80.reuse ;  /* 0x0000005009047220 */ /* 0x080fe20000400000 */
[-C--:B------:R-:W-:Y:S01]  /*09e0*/  FMUL R14, R38, R80.reuse ;  /* 0x00000050260e7220 */ /* 0x080fe20000400000 */
[-C--:B------:R-:W-:Y:S01]  /*09f0*/  FMUL R9, R0, R80.reuse ;  /* 0x0000005000097220 */ /* 0x080fe20000400000 */
[----:B------:R-:W-:Y:S01]  /*0a00*/  FMUL R38, R93, R80 ;  /* 0x000000505d267220 */ /* 0x000fe20000400000 */
[----:B------:R-:W-:Y:S06]  /*0a10*/  BAR.SYNC.DEFER_BLOCKING 0x0 ;  /* 0x0000000000007b1d */ /* 0x000fec0000010000 */
.L_x_2:
[C---:B0-----:R-:W-:Y:S02]  /*0a20*/  SHF.L.U32 R0, R2.reuse, 0x8, RZ ;  /* 0x0000000802007819 */ /* 0x041fe400000006ff */
[C---:B------:R-:W-:Y:S02]  /*0a30*/  SHF.L.U32 R82, R2.reuse, 0x6, RZ ;  /* 0x0000000602527819 */ /* 0x040fe400000006ff */
[----:B------:R-:W-:Y:S02]  /*0a40*/  I2FP.F32.U32 R0, R0 ;  /* 0x0000000000007245 */ /* 0x000fe40000201000 */
[----:B------:R-:W-:Y:S02]  /*0a50*/  IADD3 R81, PT, PT, R1, R82, RZ ;  /* 0x0000005201517210 */ /* 0x000fe40007ffe0ff */
[----:B------:R-:W-:Y:S01]  /*0a60*/  IADD3 R2, PT, PT, R2, 0x1, RZ ;  /* 0x0000000102027810 */ /* 0x000fe20007ffe0ff */
[----:B------:R-:W-:Y:S01]  /*0a70*/  FADD R69, R3, R0 ;  /* 0x0000000003457221 */ /* 0x000fe20000000000 */
[----:B------:R-:W-:-:S02]  /*0a80*/  LEA R0, R82, R1, 0x2 ;  /* 0x0000000152007211 */ /* 0x000fc400078e10ff */
[----:B------:R-:W-:Y:S01]  /*0a90*/  ISETP.NE.AND P0, PT, R2, 0x40, PT ;  /* 0x000000400200780c */ /* 0x000fe20003f05270 */
[----:B------:R-:W-:Y:S02]  /*0aa0*/  FMUL R68, R69, R80 ;  /* 0x0000005045447220 */ /* 0x000fe40000400000 */
[----:B------:R0:W-:Y:S03]  /*0ab0*/  STL.128 [R0+0x4000], R4 ;  /* 0x0040000400007387 */ /* 0x0001e60000100c00 */
[-C--:B------:R-:W-:Y:S01]  /*0ac0*/  MOV R69, R68.reuse ;  /* 0x0000004400457202 */ /* 0x080fe20000000f00 */
[----:B------:R0:W-:Y:S01]  /*0ad0*/  STL.128 [R0+0x8000], RZ ;  /* 0x008000ff00007387 */ /* 0x0001e20000100c00 */
[-C--:B------:R-:W-:Y:S02]  /*0ae0*/  MOV R70, R68.reuse ;  /* 0x0000004400467202 */ /* 0x080fe40000000f00 */
[-C--:B------:R-:W-:Y:S01]  /*0af0*/  MOV R71, R68.reuse ;  /* 0x0000004400477202 */ /* 0x080fe20000000f00 */
[----:B------:R0:W-:Y:S01]  /*0b00*/  STL.128 [R0+0xc000], RZ ;  /* 0x00c000ff00007387 */ /* 0x0001e20000100c00 */
[----:B------:R-:W-:-:S02]  /*0b10*/  MOV R72, R68 ;  /* 0x0000004400487202 */ /* 0x000fc40000000f00 */
[-C--:B------:R-:W-:Y:S01]  /*0b20*/  MOV R73, R68.reuse ;  /* 0x0000004400497202 */ /* 0x080fe20000000f00 */
[----:B------:R0:W-:Y:S01]  /*0b30*/  STL.128 [R0+0x10], R68 ;  /* 0x0000104400007387 */ /* 0x0001e20000100c00 */
[-C--:B------:R-:W-:Y:S02]  /*0b40*/  MOV R74, R68.reuse ;  /* 0x00000044004a7202 */ /* 0x080fe40000000f00 */
[-C--:B------:R-:W-:Y:S01]  /*0b50*/  MOV R75, R68.reuse ;  /* 0x00000044004b7202 */ /* 0x080fe20000000f00 */
[----:B------:R0:W-:Y:S01]  /*0b60*/  STL.128 [R0], R68 ;  /* 0x0000004400007387 */ /* 0x0001e20000100c00 */
[-C--:B------:R-:W-:Y:S02]  /*0b70*/  MOV R76, R68.reuse ;  /* 0x00000044004c7202 */ /* 0x080fe40000000f00 */
[-C--:B------:R-:W-:Y:S01]  /*0b80*/  MOV R77, R68.reuse ;  /* 0x00000044004d7202 */ /* 0x080fe20000000f00 */
[----:B------:R0:W-:Y:S01]  /*0b90*/  STL.128 [R0+0x20], R72 ;  /* 0x0000204800007387 */ /* 0x0001e20000100c00 */
[----:B------:R-:W-:-:S02]  /*0ba0*/  MOV R78, R68 ;  /* 0x00000044004e7202 */ /* 0x000fc40000000f00 */
[----:B------:R-:W-:Y:S01]  /*0bb0*/  MOV R79, R68 ;  /* 0x00000044004f7202 */ /* 0x000fe20000000f00 */
[----:B------:R0:W-:Y:S04]  /*0bc0*/  STL.128 [R0+0x4010], R8 ;  /* 0x0040100800007387 */ /* 0x0001e80000100c00 */
[----:B------:R0:W-:Y:S04]  /*0bd0*/  STL.128 [R0+0x30], R76 ;  /* 0x0000304c00007387 */ /* 0x0001e80000100c00 */
[----:B------:R0:W-:Y:S04]  /*0be0*/  STL.128 [R0+0x8010], RZ ;  /* 0x008010ff00007387 */ /* 0x0001e80000100c00 */
[----:B------:R0:W-:Y:S04]  /*0bf0*/  STL.128 [R0+0xc010], RZ ;  /* 0x00c010ff00007387 */ /* 0x0001e80000100c00 */
[----:B------:R0:W-:Y:S04]  /*0c00*/  STL.128 [R0+0x4020], R12 ;  /* 0x0040200c00007387 */ /* 0x0001e80000100c00 */
[----:B------:R0:W-:Y:S04]  /*0c10*/  STL.128 [R0+0x8020], RZ ;  /* 0x008020ff00007387 */ /* 0x0001e80000100c00 */
[----:B------:R0:W-:Y:S04]  /*0c20*/  STL.128 [R0+0xc020], RZ ;  /* 0x00c020ff00007387 */ /* 0x0001e80000100c00 */
[----:B------:R0:W-:Y:S04]  /*0c30*/  STL.128 [R0+0x4030], R16 ;  /* 0x0040301000007387 */ /* 0x0001e80000100c00 */
[----:B------:R0:W-:Y:S04]  /*0c40*/  STL.128 [R0+0x8030], RZ ;  /* 0x008030ff00007387 */ /* 0x0001e80000100c00 */
[----:B------:R0:W-:Y:S04]  /*0c50*/  STL.128 [R0+0xc030], RZ ;  /* 0x00c030ff00007387 */ /* 0x0001e80000100c00 */
[----:B------:R0:W-:Y:S04]  /*0c60*/  STL.128 [R81+0x10000], RZ ;  /* 0x010000ff51007387 */ /* 0x0001e80000100c00 */
[----:B------:R0:W-:Y:S04]  /*0c70*/  STL.128 [R0+0x40], R68 ;  /* 0x0000404400007387 */ /* 0x0001e80000100c00 */
[----:B------:R0:W-:Y:S04]  /*0c80*/  STL.128 [R0+0x50], R72 ;  /* 0x0000504800007387 */ /* 0x0001e80000100c00 */
[----:B------:R0:W-:Y:S04]  /*0c90*/  STL.128 [R0+0x60], R76 ;  /* 0x0000604c00007387 */ /* 0x0001e80000100c00 */
        /* <DEDUP_REMOVED lines=47> */
[----:B------:R0:W-:Y:S01]  /*0f90*/  STL.128 [R81+0x10030], RZ ;  /* 0x010030ff51007387 */ /* 0x0001e20000100c00 */
[----:B------:R-:W-:Y:S05]  /*0fa0*/  @P0 BRA `(.L_x_2) ;  /* 0xfffffff8009c0947 */ /* 0x000fea000383ffff */
[----:B------:R-:W-:-:S09]  /*0fb0*/  UISETP.GE.AND UP0, UPT, UR5, 0x1, UPT ;  /* 0x000000010500788c */ /* 0x000fd2000bf06270 */
[----:B------:R-:W-:Y:S05]  /*0fc0*/  BRA.U !UP0, `(.L_x_3) ;  /* 0x0000000d08c07547 */ /* 0x000fea000b800000 */
[----:B0-----:R-:W0:Y:S01]  /*0fd0*/  S2R R8, SR_TID.X ;  /* 0x0000000000087919 */ /* 0x001e220000002100 */
[----:B------:R-:W1:Y:S01]  /*0fe0*/  S2UR UR7, SR_CgaCtaId ;  /* 0x00000000000779c3 */ /* 0x000e620000008800 */
[----:B------:R-:W-:Y:S01]  /*0ff0*/  UMOV UR6, 0x400 ;  /* 0x0000040000067882 */ /* 0x000fe20000000000 */
[----:B------:R-:W-:Y:S01]  /*1000*/  MOV R9, RZ ;  /* 0x000000ff00097202 */ /* 0x000fe20000000f00 */
[----:B------:R-:W-:-:S04]  /*1010*/  UIADD3 UR4, UPT, UPT, UR6, 0x80, URZ ;  /* 0x0000008006047890 */ /* 0x000fc8000fffe0ff */
[----:B-1----:R-:W-:Y:S02]  /*1020*/  ULEA UR5, UR7, UR4, 0x18 ;  /* 0x0000000407057291 */ /* 0x002fe4000f8ec0ff */
[----:B------:R-:W-:-:S04]  /*1030*/  ULEA UR6, UR7, UR6, 0x18 ;  /* 0x0000000607067291 */ /* 0x000fc8000f8ec0ff */
[----:B0-----:R-:W-:-:S08]  /*1040*/  LEA R10, R8, UR5, 0x4 ;  /* 0x00000005080a7c11 */ /* 0x001fd0000f8e20ff */
.L_x_36:
[----:B------:R-:W-:Y:S01]  /*1050*/  ISETP.GE.U32.AND P0, PT, R8, 0x100, PT ;  /* 0x000001000800780c */ /* 0x000fe20003f06070 */
[----:B------:R-:W-:-:S12]  /*1060*/  BSSY.RECONVERGENT B0, `(.L_x_4) ;  /* 0x000000c000007945 */ /* 0x000fd80003800200 */
[----:B012-4-:R-:W-:Y:S05]  /*1070*/  @P0 BRA `(.L_x_5) ;  /* 0x0000000000280947 */ /* 0x017fea0003800000 */
[----:B------:R-:W0:Y:S01]  /*1080*/  LDC.64 R2, c[0x0][0x390] ;  /* 0x0000e400ff027b82 */ /* 0x000e220000000a00 */
[----:B------:R-:W-:-:S04]  /*1090*/  LEA R5, R9, R8, 0x8 ;  /* 0x0000000809057211 */ /* 0x000fc800078e40ff */
[----:B------:R-:W-:-:S05]  /*10a0*/  SHF.L.U32 R5, R5, 0x2, RZ ;  /* 0x0000000205057819 */ /* 0x000fca00000006ff */
[----:B0-----:R-:W-:-:S05]  /*10b0*/  IMAD.WIDE.U32 R2, R5, 0x4, R2 ;  /* 0x0000000405027825 */ /* 0x001fca00078e0002 */
[----:B------:R-:W2:Y:S04]  /*10c0*/  LDG.E R6, desc[UR8][R2.64+0x8] ;  /* 0x0000080802067981 */ /* 0x000ea8000c1e1900 */
[----:B------:R-:W3:Y:S04]  /*10d0*/  LDG.E R4, desc[UR8][R2.64] ;  /* 0x0000000802047981 */ /* 0x000ee8000c1e1900 */
[----:B------:R-:W3:Y:S04]  /*10e0*/  LDG.E R5, desc[UR8][R2.64+0x4] ;  /* 0x0000040802057981 */ /* 0x000ee8000c1e1900 */
[----:B------:R-:W3:Y:S01]  /*10f0*/  LDG.E R7, desc[UR8][R2.64+0xc] ;  /* 0x00000c0802077981 */ /* 0x000ee2000c1e1900 */
[----:B--2---:R-:W-:-:S05]  /*1100*/  FMUL R6, R6, R6 ;  /* 0x0000000606067220 */ /* 0x004fca0000400000 */
[----:B---3--:R0:W-:Y:S02]  /*1110*/  STS.128 [R10], R4 ;  /* 0x000000040a007388 */ /* 0x0081e40000000c00 */
.L_x_5:
[----:B------:R-:W-:Y:S05]  /*1120*/  BSYNC.RECONVERGENT B0 ;  /* 0x0000000000007941 */ /* 0x000fea0003800200 */
.L_x_4:
[----:B------:R-:W-:Y:S01]  /*1130*/  BAR.SYNC.DEFER_BLOCKING 0x0 ;  /* 0x0000000000007b1d */ /* 0x000fe20000010000 */
[----:B------:R-:W-:-:S05]  /*1140*/  LEA R14, R9, UR6, 0x2 ;  /* 0x00000006090e7c11 */ /* 0x000fca000f8e10ff */
[----:B------:R-:W-:-:S05]  /*1150*/  UMOV UR4, URZ ;  /* 0x000000ff00047c82 */ /* 0x000fca0008000000 */
.L_x_35:
[----:B------:R-:W-:Y:S01]  /*1160*/  MOV R15, UR4 ;  /* 0x00000004000f7c02 */ /* 0x000fe20008000f00 */
[----:B------:R-:W-:Y:S01]  /*1170*/  HFMA2 R16, -RZ, RZ, 0, 0 ;  /* 0x00000000ff107431 */ /* 0x000fe200000001ff */
[----:B------:R-:W-:Y:S01]  /*1180*/  BSSY.RECONVERGENT B2, `(.L_x_6) ;  /* 0x00000cd000027945 */ /* 0x000fe20003800200 */
[----:B------:R-:W-:-:S04]  /*1190*/  UIADD3 UR4, UPT, UPT, UR4, 0x1, URZ ;  /* 0x0000000104047890 */ /* 0x000fc8000fffe0ff */
[----:B012---:R-:W-:-:S11]  /*11a0*/  UISETP.NE.AND UP0, UPT, UR4, 0x40, UPT ;  /* 0x000000400400788c */ /* 0x007fd6000bf05270 */
.L_x_33:
[----:B------:R-:W-:-:S04]  /*11b0*/  LEA R0, R15, R16, 0x6 ;  /* 0x000000100f007211 */ /* 0x000fc800078e30ff */
[----:B------:R-:W-:-:S05]  /*11c0*/  IADD3 R17, PT, PT, R1, R0, RZ ;  /* 0x0000000001117210 */ /* 0x000fca0007ffe0ff */
[----:B------:R-:W2:Y:S01]  /*11d0*/  LDL.U8 R2, [R17+0x10000] ;  /* 0x0100000011027983 */ /* 0x000ea20000100000 */
[----:B------:R-:W-:Y:S01]  /*11e0*/  BSSY.RELIABLE B1, `(.L_x_7) ;  /* 0x00000b9000017945 */ /* 0x000fe20003800100 */
[----:B-1----:R-:W-:Y:S02]  /*11f0*/  LEA R18, R0, R1, 0x2 ;  /* 0x0000000100127211 */ /* 0x002fe400078e10ff */
[----:B--2---:R-:W-:-:S13]  /*1200*/  ISETP.NE.AND P0, PT, R2, RZ, PT ;  /* 0x000000ff0200720c */ /* 0x004fda0003f05270 */
[----:B------:R-:W-:Y:S05]  /*1210*/  @P0 BRA `(.L_x_8) ;  /* 0x0000000800d40947 */ /* 0x000fea0003800000 */
[----:B------:R-:W2:Y:S04]  /*1220*/  LDL R11, [R18+0x8000] ;  /* 0x00800000120b7983 */ /* 0x000ea80000100800 */
[----:B------:R-:W3:Y:S01]  /*1230*/  LDL R12, [R18+0xc000] ;  /* 0x00c00000120c7983 */ /* 0x000ee20000100800 */
[----:B------:R-:W-:Y:S01]  /*1240*/  BSSY.RECONVERGENT B0, `(.L_x_9) ;  /* 0x0000010000007945 */ /* 0x000fe20003800200 */
[----:B--2---:R-:W-:-:S04]  /*1250*/  FFMA R3, -R11, R11, 1 ;  /* 0x3f8000000b037423 */ /* 0x004fc8000000010b */
[----:B---3--:R-:W-:-:S04]  /*1260*/  FFMA R3, -R12, R12, R3 ;  /* 0x0000000c0c037223 */ /* 0x008fc80000000103 */
[----:B0-----:R0:W1:Y:S01]  /*1270*/  MUFU.RSQ R4, R3 ;  /* 0x0000000300047308 */ /* 0x0010620000001400 */
[----:B------:R-:W-:-:S04]  /*1280*/  IADD3 R0, PT, PT, R3, -0xd000000, RZ ;  /* 0xf300000003007810 */ /* 0x000fc80007ffe0ff */
[----:B------:R-:W-:-:S13]  /*1290*/  ISETP.GT.U32.AND P0, PT, R0, 0x727fffff, PT ;  /* 0x727fffff0000780c */ /* 0x000fda0003f04070 */
[----:B01----:R-:W-:Y:S05]  /*12a0*/  @!P0 BRA `(.L_x_10) ;  /* 0x0000000000148947 */ /* 0x003fea0003800000 */
[----:B------:R-:W-:Y:S02]  /*12b0*/  MOV R0, R3 ;  /* 0x0000000300007202 */ /* 0x000fe40000000f00 */
[----:B------:R-:W-:-:S07]  /*12c0*/  MOV R24, 0x12e0 ;  /* 0x000012e000187802 */ /* 0x000fce0000000f00 */
[----:B------:R-:W-:Y:S05]  /*12d0*/  CALL.REL.NOINC `($__internal_1_$__cuda_sm20_sqrt_rn_f32_slowpath) ;  /* 0x0000001c00d87944 */ /* 0x000fea0003c00000 */
[----:B------:R-:W-:Y:S01]  /*12e0*/  MOV R2, R0 ;  /* 0x0000000000027202 */ /* 0x000fe20000000f00 */
[----:B------:R-:W-:Y:S06]  /*12f0*/  BRA `(.L_x_11) ;  /* 0x0000000000107947 */ /* 0x000fec0003800000 */
.L_x_10:
[----:B------:R-:W-:Y:S01]  /*1300*/  FMUL.FTZ R2, R3, R4 ;  /* 0x0000000403027220 */ /* 0x000fe20000410000 */
[----:B------:R-:W-:-:S03]  /*1310*/  FMUL.FTZ R0, R4, 0.5 ;  /* 0x3f00000004007820 */ /* 0x000fc60000410000 */
[----:B------:R-:W-:-:S04]  /*1320*/  FFMA R3, -R2, R2, R3 ;  /* 0x0000000202037223 */ /* 0x000fc80000000103 */
[----:B------:R-:W-:-:S07]  /*1330*/  FFMA R2, R3, R0, R2 ;  /* 0x0000000003027223 */ /* 0x000fce0000000002 */
.L_x_11:
[----:B------:R-:W-:Y:S05]  /*1340*/  BSYNC.RECONVERGENT B0 ;  /* 0x0000000000007941 */ /* 0x000fea0003800200 */
.L_x_9:
[----:B------:R-:W-:Y:S01]  /*1350*/  IADD3 R0, PT, PT, R2, 0x1800000, RZ ;  /* 0x0180000002007810 */ /* 0x000fe20007ffe0ff */
[----:B------:R-:W-:Y:S03]  /*1360*/  BSSY.RECONVERGENT B3, `(.L_x_12) ;  /* 0x000000c000037945 */ /* 0x000fe60003800200 */
[----:B------:R-:W-:-:S04]  /*1370*/  LOP3.LUT R0, R0, 0x7f800000, RZ, 0xc0, !PT ;  /* 0x7f80000000007812 */ /* 0x000fc800078ec0ff */
[----:B------:R-:W-:-:S13]  /*1380*/  ISETP.GT.U32.AND P0, PT, R0, 0x1ffffff, PT ;  /* 0x01ffffff0000780c */ /* 0x000fda0003f04070 */
[----:B------:R-:W-:Y:S05]  /*1390*/  @P0 BRA `(.L_x_13) ;  /* 0x0000000000100947 */ /* 0x000fea0003800000 */
[----:B------:R-:W-:-:S07]  /*13a0*/  MOV R27, 0x13c0 ;  /* 0x000013c0001b7802 */ /* 0x000fce0000000f00 */
[----:B------:R-:W-:Y:S05]  /*13b0*/  CALL.REL.NOINC `($__internal_0_$__cuda_sm20_rcp_rn_f32_slowpath) ;  /* 0x0000001800c87944 */ /* 0x000fea0003c00000 */
[----:B------:R-:W-:Y:S01]  /*13c0*/  MOV R20, R0 ;  /* 0x0000000000147202 */ /* 0x000fe20000000f00 */
[----:B------:R-:W-:Y:S06]  /*13d0*/  BRA `(.L_x_14) ;  /* 0x0000000000107947 */ /* 0x000fec0003800000 */
.L_x_13:
[----:B------:R-:W0:Y:S02]  /*13e0*/  MUFU.RCP R3, R2 ;  /* 0x0000000200037308 */ /* 0x000e240000001000 */
[----:B0-----:R-:W-:-:S04]  /*13f0*/  FFMA R0, R3, R2, -1 ;  /* 0xbf80000003007423 */ /* 0x001fc80000000002 */
[----:B------:R-:W-:-:S04]  /*1400*/  FADD.FTZ R0, -R0, -RZ ;  /* 0x800000ff00007221 */ /* 0x000fc80000010100 */
[----:B------:R-:W-:-:S07]  /*1410*/  FFMA R20, R3, R0, R3 ;  /* 0x0000000003147223 */ /* 0x000fce0000000003 */
.L_x_14:
[----:B------:R-:W-:Y:S05]  /*1420*/  BSYNC.RECONVERGENT B3 ;  /* 0x0000000000037941 */ /* 0x000fea0003800200 */
.L_x_12:
[----:B------:R-:W2:Y:S04]  /*1430*/  LDL R19, [R18] ;  /* 0x0000000012137983 */ /* 0x000ea80000100800 */
[----:B------:R-:W3:Y:S04]  /*1440*/  LDL R3, [R18+0x4000] ;  /* 0x0040000012037983 */ /* 0x000ee80000100800 */
[----:B------:R-:W0:Y:S02]  /*1450*/  LDS R0, [R14] ;  /* 0x000000000e007984 */ /* 0x000e240000000800 */
[----:B0-----:R-:W-:-:S04]  /*1460*/  FADD R0, R0, -R13 ;  /* 0x8000000d00007221 */ /* 0x001fc80000000000 */
[-C--:B------:R-:W-:Y:S01]  /*1470*/  FMUL R2, R11, R0.reuse ;  /* 0x000000000b027220 */ /* 0x080fe20000400000 */
[----:B------:R-:W-:-:S03]  /*1480*/  FMUL R0, R12, R0 ;  /* 0x000000000c007220 */ /* 0x000fc60000400000 */
[-C--:B--2---:R-:W-:Y:S01]  /*1490*/  FFMA R19, R2, R20.reuse, R19 ;  /* 0x0000001402137223 */ /* 0x084fe20000000013 */
[----:B---3--:R-:W-:-:S04]  /*14a0*/  FFMA R20, R0, R20, R3 ;  /* 0x0000001400147223 */ /* 0x008fc80000000003 */
[C---:B------:R-:W-:Y:S02]  /*14b0*/  FSETP.GE.AND P0, PT, R19.reuse, 1, PT ;  /* 0x3f8000001300780b */ /* 0x040fe40003f06000 */
[C---:B------:R-:W-:Y:S02]  /*14c0*/  FSETP.GE.AND P1, PT, R20.reuse, 1, PT ;  /* 0x3f8000001400780b */ /* 0x040fe40003f26000 */
[----:B------:R-:W-:Y:S02]  /*14d0*/  FSETP.LE.OR P0, PT, R19, RZ, P0 ;  /* 0x000000ff1300720b */ /* 0x000fe40000703400 */
[----:B------:R-:W-:-:S04]  /*14e0*/  FSETP.LE.OR P1, PT, R20, RZ, P1 ;  /* 0x000000ff1400720b */ /* 0x000fc80000f23400 */
[----:B------:R-:W-:-:S13]  /*14f0*/  PLOP3.LUT P0, PT, P0, P1, PT, 0xf8, 0x8f ;  /* 0x00000000008f781c */ /* 0x000fda0000703f70 */
[----:B------:R-:W-:Y:S05]  /*1500*/  @P0 BREAK.RELIABLE B1 ;  /* 0x0000000000010942 */ /* 0x000fea0003800100 */
[----:B------:R-:W-:Y:S05]  /*1510*/  @P0 BRA `(.L_x_15) ;  /* 0x0000000800440947 */ /* 0x000fea0003800000 */
[----:B------:R-:W-:Y:S01]  /*1520*/  HFMA2 R21, -RZ, RZ, 0, 0 ;  /* 0x00000000ff157431 */ /* 0x000fe200000001ff */
[----:B------:R-:W-:Y:S01]  /*1530*/  BSSY.RECONVERGENT B3, `(.L_x_16) ;  /* 0x000007c000037945 */ /* 0x000fe20003800200 */
[----:B------:R-:W-:Y:S01]  /*1540*/  HFMA2 R24, -RZ, RZ, 0, 0 ;  /* 0x00000000ff187431 */ /* 0x000fe200000001ff */
[----:B------:R-:W-:-:S07]  /*1550*/  MOV R22, RZ ;  /* 0x000000ff00167202 */ /* 0x000fce0000000f00 */
.L_x_31:
[C---:B------:R-:W-:Y:S01]  /*1560*/  LEA R23, R22.reuse, UR5, 0x2 ;  /* 0x0000000516177c11 */ /* 0x040fe2000f8e10ff */
[----:B------:R-:W-:Y:S01]  /*1570*/  BSSY.RECONVERGENT B4, `(.L_x_17) ;  /* 0x000003c000047945 */ /* 0x000fe20003800200 */
[----:B------:R-:W-:Y:S02]  /*1580*/  IADD3 R22, PT, PT, R22, 0x8, RZ ;  /* 0x0000000816167810 */ /* 0x000fe40007ffe0ff */
[----:B------:R-:W-:Y:S01]  /*1590*/  MOV R25, 0x40800000 ;  /* 0x4080000000197802 */ /* 0x000fe20000000f00 */
[----:B------:R-:W0:Y:S01]  /*15a0*/  LDS.128 R4, [R23] ;  /* 0x0000000017047984 */ /* 0x000e220000000c00 */
[----:B------:R-:W-:Y:S01]  /*15b0*/  ISETP.GE.U32.AND P2, PT, R22, 0x400, PT ;  /* 0x000004001600780c */ /* 0x000fe20003f46070 */
[----:B0-----:R-:W-:Y:S01]  /*15c0*/  FADD R26, R20, -R5 ;  /* 0x80000005141a7221 */ /* 0x001fe20000000000 */
[----:B------:R-:W-:Y:S01]  /*15d0*/  FADD R5, R19, -R4 ;  /* 0x8000000413057221 */ /* 0x000fe20000000000 */
[----:B------:R-:W-:Y:S02]  /*15e0*/  FMUL R2, R6, 0.99998998641967773438 ;  /* 0x3f7fff5806027820 */ /* 0x000fe40000400000 */
[----:B------:R-:W-:-:S04]  /*15f0*/  FMUL R0, R26, R26 ;  /* 0x0000001a1a007220 */ /* 0x000fc80000400000 */
[----:B------:R-:W-:-:S05]  /*1600*/  FFMA R7, R5, R5, R0 ;  /* 0x0000000505077223 */ /* 0x000fca0000000000 */
[----:B------:R-:W-:-:S13]  /*1610*/  FSETP.GEU.AND P0, PT, R7, R2, PT ;  /* 0x000000020700720b */ /* 0x000fda0003f0e000 */
[----:B------:R-:W-:Y:S05]  /*1620*/  @P0 BRA `(.L_x_18) ;  /* 0x0000000000c00947 */ /* 0x000fea0003800000 */
[----:B------:R-:W-:Y:S01]  /*1630*/  IADD3 R0, PT, PT, R6, 0x1800000, RZ ;  /* 0x0180000006007810 */ /* 0x000fe20007ffe0ff */
[----:B------:R-:W-:Y:S03]  /*1640*/  BSSY.RECONVERGENT B5, `(.L_x_19) ;  /* 0x000000d000057945 */ /* 0x000fe60003800200 */
[----:B------:R-:W-:-:S04]  /*1650*/  LOP3.LUT R0, R0, 0x7f800000, RZ, 0xc0, !PT ;  /* 0x7f80000000007812 */ /* 0x000fc800078ec0ff */
[----:B------:R-:W-:-:S13]  /*1660*/  ISETP.GT.U32.AND P0, PT, R0, 0x1ffffff, PT ;  /* 0x01ffffff0000780c */ /* 0x000fda0003f04070 */
[----:B------:R-:W-:Y:S05]  /*1670*/  @P0 BRA `(.L_x_20) ;  /* 0x0000000000140947 */ /* 0x000fea0003800000 */
[----:B------:R-:W-:Y:S02]  /*1680*/  MOV R2, R6 ;  /* 0x0000000600027202 */ /* 0x000fe40000000f00 */
[----:B------:R-:W-:-:S07]  /*1690*/  MOV R27, 0x16b0 ;  /* 0x000016b0001b7802 */ /* 0x000fce0000000f00 */
[----:B------:R-:W-:Y:S05]  /*16a0*/  CALL.REL.NOINC `($__internal_0_$__cuda_sm20_rcp_rn_f32_slowpath) ;  /* 0x00000018000c7944 */ /* 0x000fea0003c00000 */
[----:B------:R-:W-:Y:S01]  /*16b0*/  MOV R2, R0 ;  /* 0x0000000000027202 */ /* 0x000fe20000000f00 */
[----:B------:R-:W-:Y:S06]  /*16c0*/  BRA `(.L_x_21) ;  /* 0x0000000000107947 */ /* 0x000fec0003800000 */
.L_x_20:
[----:B------:R-:W0:Y:S02]  /*16d0*/  MUFU.RCP R3, R6 ;  /* 0x0000000600037308 */ /* 0x000e240000001000 */
[----:B0-----:R-:W-:-:S04]  /*16e0*/  FFMA R0, R6, R3, -1 ;  /* 0xbf80000006007423 */ /* 0x001fc80000000003 */
[----:B------:R-:W-:-:S04]  /*16f0*/  FADD.FTZ R0, -R0, -RZ ;  /* 0x800000ff00007221 */ /* 0x000fc80000010100 */
[----:B------:R-:W-:-:S07]  /*1700*/  FFMA R2, R3, R0, R3 ;  /* 0x0000000003027223 */ /* 0x000fce0000000003 */
.L_x_21:
[----:B------:R-:W-:Y:S05]  /*1710*/  BSYNC.RECONVERGENT B5 ;  /* 0x0000000000057941 */ /* 0x000fea0003800200 */
.L_x_19:
[----:B------:R-:W-:Y:S01]  /*1720*/  FFMA R6, R7, -R2, 1 ;  /* 0x3f80000007067423 */ /* 0x000fe20000000802 */
[----:B------:R-:W-:Y:S03]  /*1730*/  BSSY.RECONVERGENT B0, `(.L_x_22) ;  /* 0x000000c000007945 */ /* 0x000fe60003800200 */
[----:B------:R-:W0:Y:S08]  /*1740*/  MUFU.RCP R0, R6 ;  /* 0x0000000600007308 */ /* 0x000e300000001000 */
[----:B------:R-:W1:Y:S01]  /*1750*/  FCHK P0, R25, R6 ;  /* 0x0000000619007302 */ /* 0x000e620000000000 */
[----:B0-----:R-:W-:-:S04]  /*1760*/  FFMA R3, -R6, R0, 1 ;  /* 0x3f80000006037423 */ /* 0x001fc80000000100 */
[----:B------:R-:W-:-:S04]  /*1770*/  FFMA R0, R0, R3, R0 ;  /* 0x0000000300007223 */ /* 0x000fc80000000000 */
[----:B------:R-:W-:-:S04]  /*1780*/  FFMA R3, R0, 4, RZ ;  /* 0x4080000000037823 */ /* 0x000fc800000000ff */
[----:B------:R-:W-:-:S04]  /*1790*/  FFMA R4, -R6, R3, 4 ;  /* 0x4080000006047423 */ /* 0x000fc80000000103 */
[----:B------:R-:W-:Y:S01]  /*17a0*/  FFMA R0, R0, R4, R3 ;  /* 0x0000000400007223 */ /* 0x000fe20000000003 */
[----:B-1----:R-:W-:Y:S06]  /*17b0*/  @!P0 BRA `(.L_x_23) ;  /* 0x00000000000c8947 */ /* 0x002fec0003800000 */
[----:B------:R-:W-:Y:S02]  /*17c0*/  MOV R3, R6 ;  /* 0x0000000600037202 */ /* 0x000fe40000000f00 */
[----:B------:R-:W-:-:S07]  /*17d0*/  MOV R30, 0x17f0 ;  /* 0x000017f0001e7802 */ /* 0x000fce0000000f00 */
[----:B------:R-:W-:Y:S05]  /*17e0*/  CALL.REL.NOINC `($__internal_2_$__cuda_sm3x_div_rn_noftz_f32_slowpath) ;  /* 0x0000001800f07944 */ /* 0x000fea0003c00000 */
.L_x_23:
[----:B------:R-:W-:Y:S05]  /*17f0*/  BSYNC.RECONVERGENT B0 ;  /* 0x0000000000007941 */ /* 0x000fea0003800200 */
.L_x_22:
[----:B------:R-:W-:Y:S02]  /*1800*/  HFMA2 R4, -RZ, RZ, 0.96630859375, -0.0022525787353515625 ;  /* 0x3bbb989dff047431 */ /* 0x000fe400000001ff */
[----:B------:R-:W-:Y:S01]  /*1810*/  FADD R3, -R0, 4 ;  /* 0x4080000000037421 */ /* 0x000fe20000000100 */
[----:B------:R-:W-:Y:S01]  /*1820*/  MOV R7, 0x437c0000 ;  /* 0x437c000000077802 */ /* 0x000fe20000000f00 */
[----:B------:R-:W0:Y:S02]  /*1830*/  LDS R28, [R23+0xc] ;  /* 0x00000c00171c7984 */ /* 0x000e240000000800 */
[----:B------:R-:W-:-:S04]  /*1840*/  FFMA.SAT R4, R3, R4, 0.5 ;  /* 0x3f00000003047423 */ /* 0x000fc80000002004 */
[----:B------:R-:W-:-:S04]  /*1850*/  FFMA.RM R4, R4, R7, 12582913 ;  /* 0x4b40000104047423 */ /* 0x000fc80000004007 */
[C---:B------:R-:W-:Y:S01]  /*1860*/  FADD R6, R4.reuse, -12583039 ;  /* 0xcb40007f04067421 */ /* 0x040fe20000000000 */
[----:B------:R-:W-:-:S03]  /*1870*/  SHF.L.U32 R4, R4, 0x17, RZ ;  /* 0x0000001704047819 */ /* 0x000fc600000006ff */
[----:B------:R-:W-:-:S04]  /*1880*/  FFMA R6, R3, 1.4426950216293334961, -R6 ;  /* 0x3fb8aa3b03067823 */ /* 0x000fc80000000806 */
[----:B------:R-:W-:-:S04]  /*1890*/  FFMA R6, R3, 1.925963033500011079e-08, R6 ;  /* 0x32a5706003067823 */ /* 0x000fc80000000006 */
[----:B------:R-:W1:Y:S02]  /*18a0*/  MUFU.EX2 R3, R6 ;  /* 0x0000000600037308 */ /* 0x000e640000000800 */
[----:B-1----:R-:W-:-:S04]  /*18b0*/  FMUL R3, R4, R3 ;  /* 0x0000000304037220 */ /* 0x002fc80000400000 */
[----:B------:R-:W-:-:S04]  /*18c0*/  FMUL R3, R3, -0.5 ;  /* 0xbf00000003037820 */ /* 0x000fc80000400000 */
[----:B------:R-:W-:-:S04]  /*18d0*/  FMUL R3, R3, R0 ;  /* 0x0000000003037220 */ /* 0x000fc80000400000 */
[----:B------:R-:W-:-:S04]  /*18e0*/  FMUL R3, R3, R0 ;  /* 0x0000000003037220 */ /* 0x000fc80000400000 */
[----:B------:R-:W-:-:S04]  /*18f0*/  FMUL R3, R3, R2 ;  /* 0x0000000203037220 */ /* 0x000fc80000400000 */
[----:B0-----:R-:W-:-:S04]  /*1900*/  FMUL R3, R3, R28 ;  /* 0x0000001c03037220 */ /* 0x001fc80000400000 */
[-C--:B------:R-:W-:Y:S01]  /*1910*/  FFMA R24, R5, R3.reuse, R24 ;  /* 0x0000000305187223 */ /* 0x080fe20000000018 */
[----:B------:R-:W-:-:S07]  /*1920*/  FFMA R21, R26, R3, R21 ;  /* 0x000000031a157223 */ /* 0x000fce0000000015 */
.L_x_18:
[----:B------:R-:W-:Y:S05]  /*1930*/  BSYNC.RECONVERGENT B4 ;  /* 0x0000000000047941 */ /* 0x000fea0003800200 */
.L_x_17:
[----:B------:R-:W0:Y:S01]  /*1940*/  LDS.128 R4, [R23+0x10] ;  /* 0x0000100017047984 */ /* 0x000e220000000c00 */
[----:B------:R-:W-:Y:S01]  /*1950*/  BSSY.RECONVERGENT B4, `(.L_x_24) ;  /* 0x0000038000047945 */ /* 0x000fe20003800200 */
        /* <DEDUP_REMOVED lines=17> */
.L_x_27:
[----:B------:R-:W0:Y:S02]  /*1a70*/  MUFU.RCP R3, R6 ;  /* 0x0000000600037308 */ /* 0x000e240000001000 */
[----:B0-----:R-:W-:-:S04]  /*1a80*/  FFMA R0, R6, R3, -1 ;  /* 0xbf80000006007423 */ /* 0x001fc80000000003 */
[----:B------:R-:W-:-:S04]  /*1a90*/  FADD.FTZ R0, -R0, -RZ ;  /* 0x800000ff00007221 */ /* 0x000fc80000010100 */
[----:B------:R-:W-:-:S07]  /*1aa0*/  FFMA R2, R3, R0, R3 ;  /* 0x0000000003027223 */ /* 0x000fce0000000003 */
.L_x_28:
[----:B------:R-:W-:Y:S05]  /*1ab0*/  BSYNC.RECONVERGENT B5 ;  /* 0x0000000000057941 */ /* 0x000fea0003800200 */
.L_x_26:
        /* <DEDUP_REMOVED lines=13> */
.L_x_30:
[----:B------:R-:W-:Y:S05]  /*1b90*/  BSYNC.RECONVERGENT B0 ;  /* 0x0000000000007941 */ /* 0x000fea0003800200 */
.L_x_29:
        /* <DEDUP_REMOVED lines=19> */
.L_x_25:
[----:B------:R-:W-:Y:S05]  /*1cd0*/  BSYNC.RECONVERGENT B4 ;  /* 0x0000000000047941 */ /* 0x000fea0003800200 */
.L_x_24:
[----:B------:R-:W-:Y:S05]  /*1ce0*/  @!P2 BRA `(.L_x_31) ;  /* 0xfffffff8001ca947 */ /* 0x000fea000383ffff */
[----:B------:R-:W-:Y:S05]  /*1cf0*/  BSYNC.RECONVERGENT B3 ;  /* 0x0000000000037941 */ /* 0x000fea0003800200 */
.L_x_16:
[----:B------:R-:W-:Y:S01]  /*1d00*/  FADD R12, R12, R21 ;  /* 0x000000150c0c7221 */ /* 0x000fe20000000000 */
[----:B------:R-:W-:-:S03]  /*1d10*/  FADD R11, R11, R24 ;  /* 0x000000180b0b7221 */ /* 0x000fc60000000000 */
[----:B------:R-:W-:-:S04]  /*1d20*/  FMUL R0, R12, R12 ;  /* 0x0000000c0c007220 */ /* 0x000fc80000400000 */
[----:B------:R-:W-:-:S05]  /*1d30*/  FFMA R0, R11, R11, R0 ;  /* 0x0000000b0b007223 */ /* 0x000fca0000000000 */
[----:B------:R-:W-:-:S13]  /*1d40*/  FSETP.GE.AND P0, PT, R0, 1, PT ;  /* 0x3f8000000000780b */ /* 0x000fda0003f06000 */
[----:B------:R-:W-:Y:S05]  /*1d50*/  @P0 BREAK.RELIABLE B1 ;  /* 0x0000000000010942 */ /* 0x000fea0003800100 */
[----:B------:R-:W-:Y:S05]  /*1d60*/  @P0 BRA `(.L_x_32) ;  /* 0x0000000000240947 */ /* 0x000fea0003800000 */
.L_x_8:
[----:B------:R-:W-:Y:S05]  /*1d70*/  BSYNC.RELIABLE B1 ;  /* 0x0000000000017941 */ /* 0x000fea0003800100 */
.L_x_7:
[----:B------:R1:W-:Y:S01]  /*1d80*/  STL [R18], R19 ;  /* 0x0000001312007387 */ /* 0x0003e20000100800 */
[----:B------:R-:W-:-:S03]  /*1d90*/  IADD3 R16, PT, PT, R16, 0x1, RZ ;  /* 0x0000000110107810 */ /* 0x000fc60007ffe0ff */
[----:B------:R1:W-:Y:S01]  /*1da0*/  STL [R18+0x4000], R20 ;  /* 0x0040001412007387 */ /* 0x0003e20000100800 */
[----:B------:R-:W-:-:S03]  /*1db0*/  ISETP.NE.AND P0, PT, R16, 0x40, PT ;  /* 0x000000401000780c */ /* 0x000fc60003f05270 */
[----:B------:R1:W-:Y:S04]  /*1dc0*/  STL [R18+0x8000], R11 ;  /* 0x0080000b12007387 */ /* 0x0003e80000100800 */
[----:B------:R1:W-:Y:S06]  /*1dd0*/  STL [R18+0xc000], R12 ;  /* 0x00c0000c12007387 */ /* 0x0003ec0000100800 */
[----:B------:R-:W-:Y:S05]  /*1de0*/  @P0 BRA `(.L_x_33) ;  /* 0xfffffff000f00947 */ /* 0x000fea000383ffff */
[----:B------:R-:W-:Y:S05]  /*1df0*/  BRA `(.L_x_34) ;  /* 0x0000000000147947 */ /* 0x000fea0003800000 */
.L_x_32:
[----:B------:R-:W-:-:S05]  /*1e00*/  HFMA2 R0, -RZ, RZ, 0, 5.9604644775390625e-08 ;  /* 0x00000001ff007431 */ /* 0x000fca00000001ff */
[----:B------:R2:W-:Y:S01]  /*1e10*/  STL.U8 [R17+0x10000], R0 ;  /* 0x0100000011007387 */ /* 0x0005e20000100000 */
[----:B------:R-:W-:Y:S05]  /*1e20*/  BRA `(.L_x_34) ;  /* 0x0000000000087947 */ /* 0x000fea0003800000 */
.L_x_15:
[----:B------:R-:W-:-:S05]  /*1e30*/  MOV R0, 0x1 ;  /* 0x0000000100007802 */ /* 0x000fca0000000f00 */
[----:B------:R0:W-:Y:S02]  /*1e40*/  STL.U8 [R17+0x10000], R0 ;  /* 0x0100000011007387 */ /* 0x0001e40000100000 */
.L_x_34:
[----:B------:R-:W-:Y:S05]  /*1e50*/  BSYNC.RECONVERGENT B2 ;  /* 0x0000000000027941 */ /* 0x000fea0003800200 */
.L_x_6:
[----:B------:R-:W-:Y:S05]  /*1e60*/  WARPSYNC.ALL ;  /* 0x0000000000007948 */ /* 0x000fea0003800000 */
[----:B------:R-:W-:Y:S05]  /*1e70*/  BRA.U UP0, `(.L_x_35) ;  /* 0xfffffff100b87547 */ /* 0x000fea000b83ffff */
[----:B------:R3:W4:Y:S01]  /*1e80*/  LDS R13, [R14] ;  /* 0x000000000e0d7984 */ /* 0x0007220000000800 */
[----:B------:R-:W5:Y:S01]  /*1e90*/  LDCU UR4, c[0x0][0x3a0] ;  /* 0x00007400ff0477ac */ /* 0x000f620008000800 */
[----:B------:R-:W-:-:S04]  /*1ea0*/  IADD3 R9, PT, PT, R9, 0x1, RZ ;  /* 0x0000000109097810 */ /* 0x000fc80007ffe0ff */
[----:B-----5:R-:W-:-:S13]  /*1eb0*/  ISETP.NE.AND P0, PT, R9, UR4, PT ;  /* 0x0000000409007c0c */ /* 0x020fda000bf05270 */
[----:B---3--:R-:W-:Y:S05]  /*1ec0*/  @P0 BRA `(.L_x_36) ;  /* 0xfffffff000600947 */ /* 0x008fea000383ffff */
.L_x_3:
[----:B------:R-:W3:Y:S01]  /*1ed0*/  LDCU UR4, c[0x0][0x39c] ;  /* 0x00007380ff0477ac */ /* 0x000ee20008000800 */
[----:B01----:R-:W-:Y:S02]  /*1ee0*/  HFMA2 R11, -RZ, RZ, 0, 0 ;  /* 0x00000000ff0b7431 */ /* 0x003fe400000001ff */
[----:B----4-:R-:W-:Y:S01]  /*1ef0*/  FADD R13, -R13, 1 ;  /* 0x3f8000000d0d7421 */ /* 0x010fe20000000100 */
[C---:B------:R-:W-:Y:S02]  /*1f00*/  IADD3 R6, PT, PT, R1.reuse, 0x10001, RZ ;  /* 0x0001000101067810 */ /* 0x040fe40007ffe0ff */
[C---:B------:R-:W-:Y:S02]  /*1f10*/  IADD3 R7, PT, PT, R1.reuse, 0x8008, RZ ;  /* 0x0000800801077810 */ /* 0x040fe40007ffe0ff */
[C---:B------:R-:W-:Y:S02]  /*1f20*/  IADD3 R8, PT, PT, R1.reuse, 0xc008, RZ ;  /* 0x0000c00801087810 */ /* 0x040fe40007ffe0ff */
[----:B------:R-:W-:-:S02]  /*1f30*/  IADD3 R9, PT, PT, R1, 0x4008, RZ ;  /* 0x0000400801097810 */ /* 0x000fc40007ffe0ff */
[----:B------:R-:W-:Y:S02]  /*1f40*/  IADD3 R10, PT, PT, R1, 0x8, RZ ;  /* 0x00000008010a7810 */ /* 0x000fe40007ffe0ff */
[----:B---3--:R-:W-:-:S07]  /*1f50*/  I2FP.F32.S32 R12, UR4 ;  /* 0x00000004000c7c45 */ /* 0x008fce0008201400 */
.L_x_70:
[----:B0-----:R-:W0:Y:S01]  /*1f60*/  LDC.64 R4, c[0x0][0x380] ;  /* 0x0000e000ff047b82 */ /* 0x001e220000000a00 */
[C---:B------:R-:W-:Y:S01]  /*1f70*/  LEA R21, R11.reuse, R6, 0x6 ;  /* 0x000000060b157211 */ /* 0x040fe200078e30ff */
[----:B-1----:R-:W1:Y:S01]  /*1f80*/  LDCU UR5, c[0x0][0x39c] ;  /* 0x00007380ff0577ac */ /* 0x002e620008000800 */
[C---:B------:R-:W-:Y:S02]  /*1f90*/  LEA R14, R11.reuse, R7, 0x8 ;  /* 0x000000070b0e7211 */ /* 0x040fe400078e40ff */
[C---:B------:R-:W-:Y:S01]  /*1fa0*/  LEA R15, R11.reuse, R8, 0x8 ;  /* 0x000000080b0f7211 */ /* 0x040fe200078e40ff */
[----:B------:R-:W-:Y:S01]  /*1fb0*/  UMOV UR4, URZ ;  /* 0x000000ff00047c82 */ /* 0x000fe20008000000 */
[C---:B------:R-:W-:Y:S02]  /*1fc0*/  LEA R16, R11.reuse, R9, 0x8 ;  /* 0x000000090b107211 */ /* 0x040fe400078e40ff */
[C---:B--2---:R-:W-:Y:S02]  /*1fd0*/  LEA R17, R11.reuse, R10, 0x8 ;  /* 0x0000000a0b117211 */ /* 0x044fe400078e40ff */
[----:B------:R-:W-:-:S04]  /*1fe0*/  IADD3 R11, PT, PT, R11, 0x1, RZ ;  /* 0x000000010b0b7810 */ /* 0x000fc80007ffe0ff */
[----:B---34-:R-:W-:-:S13]  /*1ff0*/  ISETP.NE.AND P2, PT, R11, 0x40, PT ;  /* 0x000000400b00780c */ /* 0x018fda0003f45270 */
.L_x_69:
[----:B--2---:R-:W2:Y:S01]  /*2000*/  LDL.U8 R0, [R21+-0x1] ;  /* 0xffffff0015007983 */ /* 0x004ea20000100000 */
[----:B------:R-:W-:Y:S01]  /*2010*/  BSSY.RECONVERGENT B1, `(.L_x_37) ;  /* 0x0000037000017945 */ /* 0x000fe20003800200 */
[----:B--2---:R-:W-:-:S13]  /*2020*/  ISETP.NE.AND P0, PT, R0, RZ, PT ;  /* 0x000000ff0000720c */ /* 0x004fda0003f05270 */
[----:B-1-34-:R-:W-:Y:S05]  /*2030*/  @P0 BRA `(.L_x_38) ;  /* 0x0000000000d00947 */ /* 0x01afea0003800000 */
[----:B------:R-:W2:Y:S04]  /*2040*/  LDL R20, [R14+-0x8] ;  /* 0xfffff8000e147983 */ /* 0x000ea80000100800 */
[----:B------:R-:W3:Y:S01]  /*2050*/  LDL R18, [R15+-0x8] ;  /* 0xfffff8000f127983 */ /* 0x000ee20000100800 */
[----:B------:R-:W-:Y:S01]  /*2060*/  BSSY.RECONVERGENT B0, `(.L_x_39) ;  /* 0x0000010000007945 */ /* 0x000fe20003800200 */
[----:B--2---:R-:W-:-:S04]  /*2070*/  FFMA R3, -R20, R20, 1 ;  /* 0x3f80000014037423 */ /* 0x004fc80000000114 */
[----:B---3--:R-:W-:-:S04]  /*2080*/  FFMA R3, -R18, R18, R3 ;  /* 0x0000001212037223 */ /* 0x008fc80000000103 */
[----:B------:R2:W3:Y:S01]  /*2090*/  MUFU.RSQ R22, R3 ;  /* 0x0000000300167308 */ /* 0x0004e20000001400 */
[----:B------:R-:W-:-:S04]  /*20a0*/  IADD3 R0, PT, PT, R3, -0xd000000, RZ ;  /* 0xf300000003007810 */ /* 0x000fc80007ffe0ff */
[----:B------:R-:W-:-:S13]  /*20b0*/  ISETP.GT.U32.AND P0, PT, R0, 0x727fffff, PT ;  /* 0x727fffff0000780c */ /* 0x000fda0003f04070 */
[----:B--23--:R-:W-:Y:S05]  /*20c0*/  @!P0 BRA `(.L_x_40) ;  /* 0x0000000000148947 */ /* 0x00cfea0003800000 */
[----:B------:R-:W-:Y:S02]  /*20d0*/  MOV R0, R3 ;  /* 0x0000000300007202 */ /* 0x000fe40000000f00 */
[----:B------:R-:W-:-:S07]  /*20e0*/  MOV R24, 0x2100 ;  /* 0x0000210000187802 */ /* 0x000fce0000000f00 */
[----:B01----:R-:W-:Y:S05]  /*20f0*/  CALL.REL.NOINC `($__internal_1_$__cuda_sm20_sqrt_rn_f32_slowpath) ;  /* 0x0000001000507944 */ /* 0x003fea0003c00000 */
[----:B------:R-:W-:Y:S01]  /*2100*/  MOV R2, R0 ;  /* 0x0000000000027202 */ /* 0x000fe20000000f00 */
[----:B------:R-:W-:Y:S06]  /*2110*/  BRA `(.L_x_41) ;  /* 0x0000000000107947 */ /* 0x000fec0003800000 */
.L_x_40:
[----:B------:R-:W-:Y:S01]  /*2120*/  FMUL.FTZ R2, R3, R22 ;  /* 0x0000001603027220 */ /* 0x000fe20000410000 */
[----:B------:R-:W-:-:S03]  /*2130*/  FMUL.FTZ R0, R22, 0.5 ;  /* 0x3f00000016007820 */ /* 0x000fc60000410000 */
[----:B------:R-:W-:-:S04]  /*2140*/  FFMA R3, -R2, R2, R3 ;  /* 0x0000000202037223 */ /* 0x000fc80000000103 */
[----:B------:R-:W-:-:S07]  /*2150*/  FFMA R2, R3, R0, R2 ;  /* 0x0000000003027223 */ /* 0x000fce0000000002 */
.L_x_41:
[----:B-1----:R-:W-:Y:S05]  /*2160*/  BSYNC.RECONVERGENT B0 ;  /* 0x0000000000007941 */ /* 0x002fea0003800200 */
.L_x_39:
[----:B------:R-:W-:Y:S01]  /*2170*/  IADD3 R0, PT, PT, R2, 0x1800000, RZ ;  /* 0x0180000002007810 */ /* 0x000fe20007ffe0ff */
[----:B------:R-:W-:Y:S03]  /*2180*/  BSSY.RECONVERGENT B2, `(.L_x_42) ;  /* 0x000000b000027945 */ /* 0x000fe60003800200 */
[----:B------:R-:W-:-:S04]  /*2190*/  LOP3.LUT R0, R0, 0x7f800000, RZ, 0xc0, !PT ;  /* 0x7f80000000007812 */ /* 0x000fc800078ec0ff */
[----:B------:R-:W-:-:S13]  /*21a0*/  ISETP.GT.U32.AND P0, PT, R0, 0x1ffffff, PT ;  /* 0x01ffffff0000780c */ /* 0x000fda0003f04070 */
[----:B------:R-:W-:Y:S05]  /*21b0*/  @P0 BRA `(.L_x_43) ;  /* 0x00000000000c0947 */ /* 0x000fea0003800000 */
[----:B------:R-:W-:-:S07]  /*21c0*/  MOV R27, 0x21e0 ;  /* 0x000021e0001b7802 */ /* 0x000fce0000000f00 */
[----:B0-----:R-:W-:Y:S05]  /*21d0*/  CALL.REL.NOINC `($__internal_0_$__cuda_sm20_rcp_rn_f32_slowpath) ;  /* 0x0000000c00407944 */ /* 0x001fea0003c00000 */
[----:B------:R-:W-:Y:S05]  /*21e0*/  BRA `(.L_x_44) ;  /* 0x0000000000107947 */ /* 0x000fea0003800000 */
.L_x_43:
[----:B------:R-:W1:Y:S02]  /*21f0*/  MUFU.RCP R3, R2 ;  /* 0x0000000200037308 */ /* 0x000e640000001000 */
[----:B-1----:R-:W-:-:S04]  /*2200*/  FFMA R0, R3, R2, -1 ;  /* 0xbf80000003007423 */ /* 0x002fc80000000002 */
[----:B------:R-:W-:-:S04]  /*2210*/  FADD.FTZ R0, -R0, -RZ ;  /* 0x800000ff00007221 */ /* 0x000fc80000010100 */
[----:B------:R-:W-:-:S07]  /*2220*/  FFMA R0, R3, R0, R3 ;  /* 0x0000000003007223 */ /* 0x000fce0000000003 */
.L_x_44:
[----:B------:R-:W-:Y:S05]  /*2230*/  BSYNC.RECONVERGENT B2 ;  /* 0x0000000000027941 */ /* 0x000fea0003800200 */
.L_x_42:
[----:B------:R-:W2:Y:S04]  /*2240*/  LDL R3, [R17+-0x8] ;  /* 0xfffff80011037983 */ /* 0x000ea80000100800 */
[----:B------:R-:W3:Y:S01]  /*2250*/  LDL R19, [R16+-0x8] ;  /* 0xfffff80010137983 */ /* 0x000ee20000100800 */
[C---:B------:R-:W-:Y:S01]  /*2260*/  FMUL R20, R13.reuse, R20 ;  /* 0x000000140d147220 */ /* 0x040fe20000400000 */
[----:B------:R-:W-:-:S03]  /*2270*/  FMUL R18, R13, R18 ;  /* 0x000000120d127220 */ /* 0x000fc60000400000 */
[-C--:B--2---:R-:W-:Y:S01]  /*2280*/  FFMA R3, R20, R0.reuse, R3 ;  /* 0x0000000014037223 */ /* 0x084fe20000000003 */
[----:B---3--:R-:W-:-:S04]  /*2290*/  FFMA R19, R18, R0, R19 ;  /* 0x0000000012137223 */ /* 0x008fc80000000013 */
[----:B------:R-:W-:Y:S02]  /*22a0*/  FSETP.GEU.AND P0, PT, R3, 1, PT ;  /* 0x3f8000000300780b */ /* 0x000fe40003f0e000 */
[----:B------:R-:W-:Y:S02]  /*22b0*/  FSETP.GEU.AND P1, PT, R19, 1, PT ;  /* 0x3f8000001300780b */ /* 0x000fe40003f2e000 */
[----:B------:R-:W-:Y:S02]  /*22c0*/  FSETP.GT.AND P0, PT, R3, RZ, !P0 ;  /* 0x000000ff0300720b */ /* 0x000fe40004704000 */
[----:B------:R-:W-:-:S04]  /*22d0*/  FSETP.GT.AND P1, PT, R19, RZ, !P1 ;  /* 0x000000ff1300720b */ /* 0x000fc80004f24000 */
[----:B------:R-:W-:-:S13]  /*22e0*/  PLOP3.LUT P0, PT, P0, P1, PT, 0x80, 0x8 ;  /* 0x000000000008781c */ /* 0x000fda0000703070 */
[----:B------:R-:W-:Y:S05]  /*22f0*/  @!P0 BRA `(.L_x_38) ;  /* 0x0000000000208947 */ /* 0x000fea0003800000 */
[C---:B------:R-:W-:Y:S01]  /*2300*/  FMUL R0, R12.reuse, R3 ;  /* 0x000000030c007220 */ /* 0x040fe20000400000 */
[----:B------:R-:W-:Y:S01]  /*2310*/  FMUL R18, R12, R19 ;  /* 0x000000130c127220 */ /* 0x000fe20000400000 */
[----:B------:R-:W-:-:S03]  /*2320*/  HFMA2 R19, -RZ, RZ, 0, 5.9604644775390625e-08 ;  /* 0x00000001ff137431 */ /* 0x000fc600000001ff */
[----:B------:R-:W-:Y:S08]  /*2330*/  F2I.TRUNC.NTZ R3, R18 ;  /* 0x0000001200037305 */ /* 0x000ff0000020f100 */
[----:B------:R-:W1:Y:S02]  /*2340*/  F2I.TRUNC.NTZ R0, R0 ;  /* 0x0000000000007305 */ /* 0x000e64000020f100 */
[----:B-1----:R-:W-:-:S04]  /*2350*/  IMAD R3, R3, UR5, R0 ;  /* 0x0000000503037c24 */ /* 0x002fc8000f8e0200 */
[----:B0-----:R-:W-:-:S05]  /*2360*/  IMAD.WIDE R2, R3, 0x4, R4 ;  /* 0x0000000403027825 */ /* 0x001fca00078e0204 */
[----:B------:R2:W-:Y:S02]  /*2370*/  REDG.E.ADD.STRONG.GPU desc[UR8][R2.64], R19 ;  /* 0x000000130200798e */ /* 0x0005e4000c12e108 */
.L_x_38:
[----:B-1----:R-:W-:Y:S05]  /*2380*/  BSYNC.RECONVERGENT B1 ;  /* 0x0000000000017941 */ /* 0x002fea0003800200 */
.L_x_37:
[----:B------:R-:W3:Y:S01]  /*2390*/  LDL.U8 R0, [R21] ;  /* 0x0000000015007983 */ /* 0x000ee20000100000 */
[----:B------:R-:W-:Y:S01]  /*23a0*/  BSSY.RECONVERGENT B1, `(.L_x_45) ;  /* 0x0000037000017945 */ /* 0x000fe20003800200 */
[----:B---3--:R-:W-:-:S13]  /*23b0*/  ISETP.NE.AND P0, PT, R0, RZ, PT ;  /* 0x000000ff0000720c */ /* 0x008fda0003f05270 */
[----:B------:R-:W-:Y:S05]  /*23c0*/  @P0 BRA `(.L_x_46) ;  /* 0x0000000000d00947 */ /* 0x000fea0003800000 */
[----:B------:R-:W2:Y:S04]  /*23d0*/  LDL R20, [R14+-0x4] ;  /* 0xfffffc000e147983 */ /* 0x000ea80000100800 */
[----:B------:R-:W3:Y:S01]  /*23e0*/  LDL R18, [R15+-0x4] ;  /* 0xfffffc000f127983 */ /* 0x000ee20000100800 */
[----:B------:R-:W-:Y:S01]  /*23f0*/  BSSY.RECONVERGENT B0, `(.L_x_47) ;  /* 0x0000010000007945 */ /* 0x000fe20003800200 */
[----:B--2---:R-:W-:-:S04]  /*2400*/  FFMA R3, -R20, R20, 1 ;  /* 0x3f80000014037423 */ /* 0x004fc80000000114 */
[----:B---3--:R-:W-:-:S04]  /*2410*/  FFMA R3, -R18, R18, R3 ;  /* 0x0000001212037223 */ /* 0x008fc80000000103 */
[----:B------:R1:W2:Y:S01]  /*2420*/  MUFU.RSQ R22, R3 ;  /* 0x0000000300167308 */ /* 0x0002a20000001400 */
[----:B------:R-:W-:-:S04]  /*2430*/  IADD3 R0, PT, PT, R3, -0xd000000, RZ ;  /* 0xf300000003007810 */ /* 0x000fc80007ffe0ff */
[----:B------:R-:W-:-:S13]  /*2440*/  ISETP.GT.U32.AND P0, PT, R0, 0x727fffff, PT ;  /* 0x727fffff0000780c */ /* 0x000fda0003f04070 */
[----:B-12---:R-:W-:Y:S05]  /*2450*/  @!P0 BRA `(.L_x_48) ;  /* 0x0000000000148947 */ /* 0x006fea0003800000 */
[----:B------:R-:W-:Y:S02]  /*2460*/  MOV R0, R3 ;  /* 0x0000000300007202 */ /* 0x000fe40000000f00 */
[----:B------:R-:W-:-:S07]  /*2470*/  MOV R24, 0x2490 ;  /* 0x0000249000187802 */ /* 0x000fce0000000f00 */
[----:B0-----:R-:W-:Y:S05]  /*2480*/  CALL.REL.NOINC `($__internal_1_$__cuda_sm20_sqrt_rn_f32_slowpath) ;  /* 0x0000000c006c7944 */ /* 0x001fea0003c00000 */
[----:B------:R-:W-:Y:S01]  /*2490*/  MOV R2, R0 ;  /* 0x0000000000027202 */ /* 0x000fe20000000f00 */
[----:B------:R-:W-:Y:S06]  /*24a0*/  BRA `(.L_x_49) ;  /* 0x0000000000107947 */ /* 0x000fec0003800000 */
.L_x_48:
[----:B------:R-:W-:Y:S01]  /*24b0*/  FMUL.FTZ R2, R3, R22 ;  /* 0x0000001603027220 */ /* 0x000fe20000410000 */
[----:B------:R-:W-:-:S03]  /*24c0*/  FMUL.FTZ R0, R22, 0.5 ;  /* 0x3f00000016007820 */ /* 0x000fc60000410000 */
[----:B------:R-:W-:-:S04]  /*24d0*/  FFMA R3, -R2, R2, R3 ;  /* 0x0000000202037223 */ /* 0x000fc80000000103 */
[----:B------:R-:W-:-:S07]  /*24e0*/  FFMA R2, R3, R0, R2 ;  /* 0x0000000003027223 */ /* 0x000fce0000000002 */
.L_x_49:
[----:B------:R-:W-:Y:S05]  /*24f0*/  BSYNC.RECONVERGENT B0 ;  /* 0x0000000000007941 */ /* 0x000fea0003800200 */
.L_x_47:
        /* <DEDUP_REMOVED lines=8> */
.L_x_51:
[----:B------:R-:W1:Y:S02]  /*2580*/  MUFU.RCP R3, R2 ;  /* 0x0000000200037308 */ /* 0x000e640000001000 */
[----:B-1----:R-:W-:-:S04]  /*2590*/  FFMA R0, R3, R2, -1 ;  /* 0xbf80000003007423 */ /* 0x002fc80000000002 */
[----:B------:R-:W-:-:S04]  /*25a0*/  FADD.FTZ R0, -R0, -RZ ;  /* 0x800000ff00007221 */ /* 0x000fc80000010100 */
[----:B------:R-:W-:-:S07]  /*25b0*/  FFMA R0, R3, R0, R3 ;  /* 0x0000000003007223 */ /* 0x000fce0000000003 */
.L_x_52:
[----:B------:R-:W-:Y:S05]  /*25c0*/  BSYNC.RECONVERGENT B2 ;  /* 0x0000000000027941 */ /* 0x000fea0003800200 */
.L_x_50:
        /* <DEDUP_REMOVED lines=20> */
.L_x_46:
[----:B------:R-:W-:Y:S05]  /*2710*/  BSYNC.RECONVERGENT B1 ;  /* 0x0000000000017941 */ /* 0x000fea0003800200 */
.L_x_45:
[----:B------:R-:W3:Y:S01]  /*2720*/  LDL.U8 R0, [R21+0x1] ;  /* 0x0000010015007983 */ /* 0x000ee20000100000 */
[----:B------:R-:W-:Y:S01]  /*2730*/  BSSY.RECONVERGENT B1, `(.L_x_53) ;  /* 0x0000037000017945 */ /* 0x000fe20003800200 */
[----:B---3--:R-:W-:-:S13]  /*2740*/  ISETP.NE.AND P0, PT, R0, RZ, PT ;  /* 0x000000ff0000720c */ /* 0x008fda0003f05270 */
[----:B------:R-:W-:Y:S05]  /*2750*/  @P0 BRA `(.L_x_54) ;  /* 0x0000000000d00947 */ /* 0x000fea0003800000 */
[----:B------:R-:W1:Y:S04]  /*2760*/  LDL R20, [R14] ;  /* 0x000000000e147983 */ /* 0x000e680000100800 */
[----:B------:R-:W3:Y:S01]  /*2770*/  LDL R18, [R15] ;  /* 0x000000000f127983 */ /* 0x000ee20000100800 */
[----:B------:R-:W-:Y:S01]  /*2780*/  BSSY.RECONVERGENT B0, `(.L_x_55) ;  /* 0x0000010000007945 */ /* 0x000fe20003800200 */
[----:B-12---:R-:W-:-:S04]  /*2790*/  FFMA R3, -R20, R20, 1 ;  /* 0x3f80000014037423 */ /* 0x006fc80000000114 */
        /* <DEDUP_REMOVED lines=10> */
.L_x_56:
[----:B------:R-:W-:Y:S01]  /*2840*/  FMUL.FTZ R2, R3, R22 ;  /* 0x0000001603027220 */ /* 0x000fe20000410000 */
[----:B------:R-:W-:-:S03]  /*2850*/  FMUL.FTZ R0, R22, 0.5 ;  /* 0x3f00000016007820 */ /* 0x000fc60000410000 */
[----:B------:R-:W-:-:S04]  /*2860*/  FFMA R3, -R2, R2, R3 ;  /* 0x0000000202037223 */ /* 0x000fc80000000103 */
[----:B------:R-:W-:-:S07]  /*2870*/  FFMA R2, R3, R0, R2 ;  /* 0x0000000003027223 */ /* 0x000fce0000000002 */
.L_x_57:
[----:B------:R-:W-:Y:S05]  /*2880*/  BSYNC.RECONVERGENT B0 ;  /* 0x0000000000007941 */ /* 0x000fea0003800200 */
.L_x_55:
        /* <DEDUP_REMOVED lines=8> */
.L_x_59:
[----:B------:R-:W1:Y:S02]  /*2910*/  MUFU.RCP R3, R2 ;  /* 0x0000000200037308 */ /* 0x000e640000001000 */
[----:B-1----:R-:W-:-:S04]  /*2920*/  FFMA R0, R3, R2, -1 ;  /* 0xbf80000003007423 */ /* 0x002fc80000000002 */
[----:B------:R-:W-:-:S04]  /*2930*/  FADD.FTZ R0, -R0, -RZ ;  /* 0x800000ff00007221 */ /* 0x000fc80000010100 */
[----:B------:R-:W-:-:S07]  /*2940*/  FFMA R0, R3, R0, R3 ;  /* 0x0000000003007223 */ /* 0x000fce0000000003 */
.L_x_60:
[----:B------:R-:W-:Y:S05]  /*2950*/  BSYNC.RECONVERGENT B2 ;  /* 0x0000000000027941 */ /* 0x000fea0003800200 */
.L_x_58:
[----:B------:R-:W2:Y:S04]  /*2960*/  LDL R3, [R17] ;  /* 0x0000000011037983 */ /* 0x000ea80000100800 */
[----:B------:R-:W3:Y:S01]  /*2970*/  LDL R19, [R16] ;  /* 0x0000000010137983 */ /* 0x000ee20000100800 */
        /* <DEDUP_REMOVED lines=18> */
.L_x_54:
[----:B------:R-:W-:Y:S05]  /*2aa0*/  BSYNC.RECONVERGENT B1 ;  /* 0x0000000000017941 */ /* 0x000fea0003800200 */
.L_x_53:
[----:B------:R-:W4:Y:S01]  /*2ab0*/  LDL.U8 R0, [R21+0x2] ;  /* 0x0000020015007983 */ /* 0x000f220000100000 */
[----:B------:R-:W-:Y:S01]  /*2ac0*/  BSSY.RECONVERGENT B1, `(.L_x_61) ;  /* 0x0000037000017945 */ /* 0x000fe20003800200 */
[----:B----4-:R-:W-:-:S13]  /*2ad0*/  ISETP.NE.AND P0, PT, R0, RZ, PT ;  /* 0x000000ff0000720c */ /* 0x010fda0003f05270 */
[----:B------:R-:W-:Y:S05]  /*2ae0*/  @P0 BRA `(.L_x_62) ;  /* 0x0000000000d00947 */ /* 0x000fea0003800000 */
[----:B------:R-:W1:Y:S04]  /*2af0*/  LDL R20, [R14+0x4] ;  /* 0x000004000e147983 */ /* 0x000e680000100800 */
[----:B------:R-:W4:Y:S01]  /*2b00*/  LDL R18, [R15+0x4] ;  /* 0x000004000f127983 */ /* 0x000f220000100800 */
[----:B------:R-:W-:Y:S01]  /*2b10*/  BSSY.RECONVERGENT B0, `(.L_x_63) ;  /* 0x0000010000007945 */ /* 0x000fe20003800200 */
[----:B-123--:R-:W-:-:S04]  /*2b20*/  FFMA R3, -R20, R20, 1 ;  /* 0x3f80000014037423 */ /* 0x00efc80000000114 */
[----:B----4-:R-:W-:-:S04]  /*2b30*/  FFMA R3, -R18, R18, R3 ;  /* 0x0000001212037223 */ /* 0x010fc80000000103 */
        /* <DEDUP_REMOVED lines=9> */
.L_x_64:
[----:B------:R-:W-:Y:S01]  /*2bd0*/  FMUL.FTZ R2, R3, R22 ;  /* 0x0000001603027220 */ /* 0x000fe20000410000 */
[----:B------:R-:W-:-:S03]  /*2be0*/  FMUL.FTZ R0, R22, 0.5 ;  /* 0x3f00000016007820 */ /* 0x000fc60000410000 */
[----:B------:R-:W-:-:S04]  /*2bf0*/  FFMA R3, -R2, R2, R3 ;  /* 0x0000000202037223 */ /* 0x000fc80000000103 */
[----:B------:R-:W-:-:S07]  /*2c00*/  FFMA R2, R3, R0, R2 ;  /* 0x0000000003027223 */ /* 0x000fce0000000002 */
.L_x_65:
[----:B------:R-:W-:Y:S05]  /*2c10*/  BSYNC.RECONVERGENT B0 ;  /* 0x0000000000007941 */ /* 0x000fea0003800200 */
.L_x_63:
        /* <DEDUP_REMOVED lines=8> */
.L_x_67:
[----:B------:R-:W1:Y:S02]  /*2ca0*/  MUFU.RCP R3, R2 ;  /* 0x0000000200037308 */ /* 0x000e640000001000 */
[----:B-1----:R-:W-:-:S04]  /*2cb0*/  FFMA R0, R3, R2, -1 ;  /* 0xbf80000003007423 */ /* 0x002fc80000000002 */
[----:B------:R-:W-:-:S04]  /*2cc0*/  FADD.FTZ R0, -R0, -RZ ;  /* 0x800000ff00007221 */ /* 0x000fc80000010100 */
[----:B------:R-:W-:-:S07]  /*2cd0*/  FFMA R0, R3, R0, R3 ;  /* 0x0000000003007223 */ /* 0x000fce0000000003 */
.L_x_68:
[----:B------:R-:W-:Y:S05]  /*2ce0*/  BSYNC.RECONVERGENT B2 ;  /* 0x0000000000027941 */ /* 0x000fea0003800200 */
.L_x_66:
[----:B------:R-:W2:Y:S04]  /*2cf0*/  LDL R3, [R17+0x4] ;  /* 0x0000040011037983 */ /* 0x000ea80000100800 */
[----:B------:R-:W3:Y:S01]  /*2d00*/  LDL R19, [R16+0x4] ;  /* 0x0000040010137983 */ /* 0x000ee20000100800 */
        /* <DEDUP_REMOVED lines=18> */
.L_x_62:
[----:B------:R-:W-:Y:S05]  /*2e30*/  BSYNC.RECONVERGENT B1 ;  /* 0x0000000000017941 */ /* 0x000fea0003800200 */
.L_x_61:
[----:B------:R-:W-:Y:S01]  /*2e40*/  UIADD3 UR4, UPT, UPT, UR4, 0x4, URZ ;  /* 0x0000000404047890 */ /* 0x000fe2000fffe0ff */
[----:B------:R-:W-:Y:S02]  /*2e50*/  IADD3 R21, PT, PT, R21, 0x4, RZ ;  /* 0x0000000415157810 */ /* 0x000fe40007ffe0ff */
[----:B------:R-:W-:Y:S01]  /*2e60*/  IADD3 R14, PT, PT, R14, 0x10, RZ ;  /* 0x000000100e0e7810 */ /* 0x000fe20007ffe0ff */
[----:B------:R-:W-:Y:S01]  /*2e70*/  UISETP.NE.AND UP0, UPT, UR4, 0x40, UPT ;  /* 0x000000400400788c */ /* 0x000fe2000bf05270 */
[----:B------:R-:W-:Y:S02]  /*2e80*/  IADD3 R15, PT, PT, R15, 0x10, RZ ;  /* 0x000000100f0f7810 */ /* 0x000fe40007ffe0ff */
[----:B------:R-:W-:Y:S02]  /*2e90*/  IADD3 R16, PT, PT, R16, 0x10, RZ ;  /* 0x0000001010107810 */ /* 0x000fe40007ffe0ff */
[----:B------:R-:W-:-:S04]  /*2ea0*/  IADD3 R17, PT, PT, R17, 0x10, RZ ;  /* 0x0000001011117810 */ /* 0x000fc80007ffe0ff */
[----:B------:R-:W-:Y:S05]  /*2eb0*/  BRA.U UP0, `(.L_x_69) ;  /* 0xfffffff100507547 */ /* 0x000fea000b83ffff */
[----:B------:R-:W-:Y:S05]  /*2ec0*/  @P2 BRA `(.L_x_70) ;  /* 0xfffffff000242947 */ /* 0x000fea000383ffff */
[----:B------:R-:W-:Y:S05]  /*2ed0*/  EXIT ;  /* 0x000000000000794d */ /* 0x000fea0003800000 */
        .weak           $__internal_0_$__cuda_sm20_rcp_rn_f32_slowpath
        .type           $__internal_0_$__cuda_sm20_rcp_rn_f32_slowpath,@function
        .size           $__internal_0_$__cuda_sm20_rcp_rn_f32_slowpath,($__internal_1_$__cuda_sm20_sqrt_rn_f32_slowpath - $__internal_0_$__cuda_sm20_rcp_rn_f32_slowpath)
$__internal_0_$__cuda_sm20_rcp_rn_f32_slowpath:
[----:B------:R-:W-:Y:S01]  /*2ee0*/  SHF.L.U32 R0, R2, 0x1, RZ ;  /* 0x0000000102007819 */ /* 0x000fe200000006ff */
[----:B------:R-:W-:Y:S03]  /*2ef0*/  BSSY.RECONVERGENT B0, `(.L_x_71) ;  /* 0x0000030000007945 */ /* 0x000fe60003800200 */
[----:B------:R-:W-:-:S04]  /*2f00*/  SHF.R.U32.HI R31, RZ, 0x18, R0 ;  /* 0x00000018ff1f7819 */ /* 0x000fc80000011600 */
[----:B------:R-:W-:-:S13]  /*2f10*/  ISETP.NE.U32.AND P0, PT, R31, RZ, PT ;  /* 0x000000ff1f00720c */ /* 0x000fda0003f05070 */
[----:B------:R-:W-:Y:S05]  /*2f20*/  @P0 BRA `(.L_x_72) ;  /* 0x0000000000280947 */ /* 0x000fea0003800000 */
[----:B------:R-:W-:-:S04]  /*2f30*/  SHF.L.U32 R0, R2, 0x1, RZ ;  /* 0x0000000102007819 */ /* 0x000fc800000006ff */
[----:B------:R-:W-:-:S13]  /*2f40*/  ISETP.NE.AND P0, PT, R0, RZ, PT ;  /* 0x000000ff0000720c */ /* 0x000fda0003f05270 */
[----:B------:R-:W-:Y:S01]  /*2f50*/  @P0 FFMA R28, R2, 1.84467440737095516160e+19, RZ ;  /* 0x5f800000021c0823 */ /* 0x000fe200000000ff */
[----:B------:R-:W-:Y:S08]  /*2f60*/  @!P0 MUFU.RCP R3, R2 ;  /* 0x0000000200038308 */ /* 0x000ff00000001000 */
[----:B------:R-:W0:Y:S02]  /*2f70*/  @P0 MUFU.RCP R29, R28 ;  /* 0x0000001c001d0308 */ /* 0x000e240000001000 */
[----:B0-----:R-:W-:-:S04]  /*2f80*/  @P0 FFMA R0, R28, R29, -1 ;  /* 0xbf8000001c000423 */ /* 0x001fc8000000001d */
[----:B------:R-:W-:-:S04]  /*2f90*/  @P0 FADD.FTZ R0, -R0, -RZ ;  /* 0x800000ff00000221 */ /* 0x000fc80000010100 */
[----:B------:R-:W-:-:S04]  /*2fa0*/  @P0 FFMA R0, R29, R0, R29 ;  /* 0x000000001d000223 */ /* 0x000fc8000000001d */
[----:B------:R-:W-:Y:S01]  /*2fb0*/  @P0 FFMA R3, R0, 1.84467440737095516160e+19, RZ ;  /* 0x5f80000000030823 */ /* 0x000fe200000000ff */
[----:B------:R-:W-:Y:S06]  /*2fc0*/  BRA `(.L_x_73) ;  /* 0x0000000000887947 */ /* 0x000fec0003800000 */
.L_x_72:
[----:B------:R-:W-:-:S04]  /*2fd0*/  IADD3 R33, PT, PT, R31, -0xfd, RZ ;  /* 0xffffff031f217810 */ /* 0x000fc80007ffe0ff */
[----:B------:R-:W-:-:S13]  /*2fe0*/  ISETP.GT.U32.AND P0, PT, R33, 0x1, PT ;  /* 0x000000012100780c */ /* 0x000fda0003f04070 */
[----:B------:R-:W-:Y:S05]  /*2ff0*/  @P0 BRA `(.L_x_74) ;  /* 0x0000000000780947 */ /* 0x000fea0003800000 */
[----:B------:R-:W-:Y:S02]  /*3000*/  LOP3.LUT R0, R2, 0x7fffff, RZ, 0xc0, !PT ;  /* 0x007fffff02007812 */ /* 0x000fe400078ec0ff */
[----:B------:R-:W-:Y:S02]  /*3010*/  MOV R30, 0x3 ;  /* 0x00000003001e7802 */ /* 0x000fe40000000f00 */
[----:B------:R-:W-:Y:S02]  /*3020*/  LOP3.LUT R0, R0, 0x3f800000, RZ, 0xfc, !PT ;  /* 0x3f80000000007812 */ /* 0x000fe400078efcff */
[----:B------:R-:W-:Y:S02]  /*3030*/  SHF.L.U32 R30, R30, R33, RZ ;  /* 0x000000211e1e7219 */ /* 0x000fe400000006ff */
[----:B------:R-:W0:Y:S02]  /*3040*/  MUFU.RCP R3, R0 ;  /* 0x0000000000037308 */ /* 0x000e240000001000 */
[----:B0-----:R-:W-:-:S04]  /*3050*/  FFMA R28, R0, R3, -1 ;  /* 0xbf800000001c7423 */ /* 0x001fc80000000003 */
[----:B------:R-:W-:-:S04]  /*3060*/  FADD.FTZ R28, -R28, -RZ ;  /* 0x800000ff1c1c7221 */ /* 0x000fc80000010100 */
[CCC-:B------:R-:W-:Y:S01]  /*3070*/  FFMA.RM R29, R3.reuse, R28.reuse, R3.reuse ;  /* 0x0000001c031d7223 */ /* 0x1c0fe20000004003 */
[----:B------:R-:W-:-:S04]  /*3080*/  FFMA.RP R28, R3, R28, R3 ;  /* 0x0000001c031c7223 */ /* 0x000fc80000008003 */
[C---:B------:R-:W-:Y:S02]  /*3090*/  LOP3.LUT R3, R29.reuse, 0x7fffff, RZ, 0xc0, !PT ;  /* 0x007fffff1d037812 */ /* 0x040fe400078ec0ff */
[----:B------:R-:W-:Y:S02]  /*30a0*/  FSETP.NEU.FTZ.AND P0, PT, R29, R28, PT ;  /* 0x0000001c1d00720b */ /* 0x000fe40003f1d000 */
[----:B------:R-:W-:Y:S02]  /*30b0*/  LOP3.LUT R3, R3, 0x800000, RZ, 0xfc, !PT ;  /* 0x0080000003037812 */ /* 0x000fe400078efcff */
[----:B------:R-:W-:Y:S02]  /*30c0*/  SEL R28, RZ, 0xffffffff, !P0 ;  /* 0xffffffffff1c7807 */ /* 0x000fe40004000000 */
[----:B------:R-:W-:Y:S02]  /*30d0*/  LOP3.LUT R30, R30, R3, RZ, 0xc0, !PT ;  /* 0x000000031e1e7212 */ /* 0x000fe400078ec0ff */
[----:B------:R-:W-:-:S02]  /*30e0*/  IADD3 R28, PT, PT, -R28, RZ, RZ ;  /* 0x000000ff1c1c7210 */ /* 0x000fc40007ffe1ff */
[-C--:B------:R-:W-:Y:S02]  /*30f0*/  SHF.R.U32.HI R30, RZ, R33.reuse, R30 ;  /* 0x00000021ff1e7219 */ /* 0x080fe4000001161e */
[----:B------:R-:W-:Y:S02]  /*3100*/  LOP3.LUT P1, RZ, R28, R33, R3, 0xf8, !PT ;  /* 0x000000211cff7212 */ /* 0x000fe4000782f803 */
[C---:B------:R-:W-:Y:S02]  /*3110*/  LOP3.LUT P0, RZ, R30.reuse, 0x1, RZ, 0xc0, !PT ;  /* 0x000000011eff7812 */ /* 0x040fe4000780c0ff */
[----:B------:R-:W-:-:S04]  /*3120*/  LOP3.LUT P3, RZ, R30, 0x2, RZ, 0xc0, !PT ;  /* 0x000000021eff7812 */ /* 0x000fc8000786c0ff */
[----:B------:R-:W-:Y:S02]  /*3130*/  PLOP3.LUT P0, PT, P0, P1, P3, 0xe0, 0x0 ;  /* 0x000000000000781c */ /* 0x000fe40000703c30 */
[----:B------:R-:W-:Y:S02]  /*3140*/  LOP3.LUT P1, RZ, R2, 0x7fffff, RZ, 0xc0, !PT ;  /* 0x007fffff02ff7812 */ /* 0x000fe4000782c0ff */
[----:B------:R-:W-:-:S04]  /*3150*/  SEL R0, RZ, 0x1, !P0 ;  /* 0x00000001ff007807 */ /* 0x000fc80004000000 */
[----:B------:R-:W-:-:S04]  /*3160*/  IADD3 R0, PT, PT, -R0, RZ, RZ ;  /* 0x000000ff00007210 */ /* 0x000fc80007ffe1ff */
[----:B------:R-:W-:Y:S02]  /*3170*/  ISETP.GE.AND P0, PT, R0, RZ, PT ;  /* 0x000000ff0000720c */ /* 0x000fe40003f06270 */
[----:B------:R-:W-:-:S04]  /*3180*/  IADD3 R0, PT, PT, R31, -0xfc, RZ ;  /* 0xffffff041f007810 */ /* 0x000fc80007ffe0ff */
[----:B------:R-:W-:-:S07]  /*3190*/  SHF.R.U32.HI R3, RZ, R0, R3 ;  /* 0x00000000ff037219 */ /* 0x000fce0000011603 */
[----:B------:R-:W-:-:S04]  /*31a0*/  @!P0 IADD3 R3, PT, PT, R3, 0x1, RZ ;  /* 0x0000000103038810 */ /* 0x000fc80007ffe0ff */
[----:B------:R-:W-:-:S04]  /*31b0*/  @!P1 SHF.L.U32 R3, R3, 0x1, RZ ;  /* 0x0000000103039819 */ /* 0x000fc800000006ff */
[----:B------:R-:W-:Y:S01]  /*31c0*/  LOP3.LUT R3, R3, 0x80000000, R2, 0xf8, !PT ;  /* 0x8000000003037812 */ /* 0x000fe200078ef802 */
[----:B------:R-:W-:Y:S06]  /*31d0*/  BRA `(.L_x_73) ;  /* 0x0000000000047947 */ /* 0x000fec0003800000 */
.L_x_74:
[----:B------:R0:W1:Y:S02]  /*31e0*/  MUFU.RCP R3, R2 ;  /* 0x0000000200037308 */ /* 0x0000640000001000 */
.L_x_73:
[----:B------:R-:W-:Y:S05]  /*31f0*/  BSYNC.RECONVERGENT B0 ;  /* 0x0000000000007941 */ /* 0x000fea0003800200 */
.L_x_71:
[----:B-1----:R-:W-:Y:S01]  /*3200*/  MOV R0, R3 ;  /* 0x0000000300007202 */ /* 0x002fe20000000f00 */
[----:B------:R-:W-:Y:S01]  /*3210*/  HFMA2 R3, -RZ, RZ, 0, 0 ;  /* 0x00000000ff037431 */ /* 0x000fe200000001ff */
[----:B0-----:R-:W-:-:S04]  /*3220*/  MOV R2, R27 ;  /* 0x0000001b00027202 */ /* 0x001fc80000000f00 */
[----:B------:R-:W-:Y:S05]  /*3230*/  RET.REL.NODEC R2 `(_Z17causcal_kernel_64PiPfS0_iii) ;  /* 0xffffffcc02707950 */ /* 0x000fea0003c3ffff */
        .weak           $__internal_1_$__cuda_sm20_sqrt_rn_f32_slowpath
        .type           $__internal_1_$__cuda_sm20_sqrt_rn_f32_slowpath,@function
        .size           $__internal_1_$__cuda_sm20_sqrt_rn_f32_slowpath,($__internal_2_$__cuda_sm3x_div_rn_noftz_f32_slowpath - $__internal_1_$__cuda_sm20_sqrt_rn_f32_slowpath)
$__internal_1_$__cuda_sm20_sqrt_rn_f32_slowpath:
[----:B------:R-:W-:-:S13]  /*3240*/  LOP3.LUT P0, RZ, R0, 0x7fffffff, RZ, 0xc0, !PT ;  /* 0x7fffffff00ff7812 */ /* 0x000fda000780c0ff */
[----:B------:R-:W-:Y:S01]  /*3250*/  @!P0 MOV R2, R0 ;  /* 0x0000000000028202 */ /* 0x000fe20000000f00 */
[----:B------:R-:W-:Y:S06]  /*3260*/  @!P0 BRA `(.L_x_75) ;  /* 0x0000000000408947 */ /* 0x000fec0003800000 */
[----:B------:R-:W-:-:S13]  /*3270*/  FSETP.GEU.FTZ.AND P0, PT, R0, RZ, PT ;  /* 0x000000ff0000720b */ /* 0x000fda0003f1e000 */
[----:B------:R-:W-:Y:S01]  /*3280*/  @!P0 MOV R2, 0x7fffffff ;  /* 0x7fffffff00028802 */ /* 0x000fe20000000f00 */
[----:B------:R-:W-:Y:S06]  /*3290*/  @!P0 BRA `(.L_x_75) ;  /* 0x0000000000348947 */ /* 0x000fec0003800000 */
[----:B------:R-:W-:-:S13]  /*32a0*/  FSETP.GTU.FTZ.AND P0, PT, |R0|, +INF , PT ;  /* 0x7f8000000000780b */ /* 0x000fda0003f1c200 */
[----:B------:R-:W-:Y:S01]  /*32b0*/  @P0 FADD.FTZ R2, R0, 1 ;  /* 0x3f80000000020421 */ /* 0x000fe20000010000 */
[----:B------:R-:W-:Y:S06]  /*32c0*/  @P0 BRA `(.L_x_75) ;  /* 0x0000000000280947 */ /* 0x000fec0003800000 */
[----:B------:R-:W-:-:S13]  /*32d0*/  FSETP.NEU.FTZ.AND P0, PT, |R0|, +INF , PT ;  /* 0x7f8000000000780b */ /* 0x000fda0003f1d200 */
[----:B------:R-:W-:-:S04]  /*32e0*/  @P0 FFMA R3, R0, 1.84467440737095516160e+19, RZ ;  /* 0x5f80000000030823 */ /* 0x000fc800000000ff */
[----:B------:R-:W0:Y:S02]  /*32f0*/  @P0 MUFU.RSQ R2, R3 ;  /* 0x0000000300020308 */ /* 0x000e240000001400 */
[----:B0-----:R-:W-:Y:S01]  /*3300*/  @P0 FMUL.FTZ R22, R3, R2 ;  /* 0x0000000203160220 */ /* 0x001fe20000410000 */
[----:B------:R-:W-:Y:S01]  /*3310*/  @P0 FMUL.FTZ R23, R2, 0.5 ;  /* 0x3f00000002170820 */ /* 0x000fe20000410000 */
[----:B------:R-:W-:Y:S02]  /*3320*/  @!P0 MOV R2, R0 ;  /* 0x0000000000028202 */ /* 0x000fe40000000f00 */
[----:B------:R-:W-:-:S04]  /*3330*/  @P0 FADD.FTZ R19, -R22, -RZ ;  /* 0x800000ff16130221 */ /* 0x000fc80000010100 */
[----:B------:R-:W-:-:S04]  /*3340*/  @P0 FFMA R19, R22, R19, R3 ;  /* 0x0000001316130223 */ /* 0x000fc80000000003 */
[----:B------:R-:W-:-:S04]  /*3350*/  @P0 FFMA R19, R19, R23, R22 ;  /* 0x0000001713130223 */ /* 0x000fc80000000016 */
[----:B------:R-:W-:-:S07]  /*3360*/  @P0 FMUL.FTZ R2, R19, 2.3283064365386962891e-10 ;  /* 0x2f80000013020820 */ /* 0x000fce0000410000 */
.L_x_75:
[----:B------:R-:W-:Y:S01]  /*3370*/  HFMA2 R3, -RZ, RZ, 0, 0 ;  /* 0x00000000ff037431 */ /* 0x000fe200000001ff */
[----:B------:R-:W-:Y:S02]  /*3380*/  MOV R0, R2 ;  /* 0x0000000200007202 */ /* 0x000fe40000000f00 */
[----:B------:R-:W-:-:S04]  /*3390*/  MOV R2, R24 ;  /* 0x0000001800027202 */ /* 0x000fc80000000f00 */
[----:B------:R-:W-:Y:S05]  /*33a0*/  RET.REL.NODEC R2 `(_Z17causcal_kernel_64PiPfS0_iii) ;  /* 0xffffffcc02147950 */ /* 0x000fea0003c3ffff */
        .weak           $__internal_2_$__cuda_sm3x_div_rn_noftz_f32_slowpath
        .type           $__internal_2_$__cuda_sm3x_div_rn_noftz_f32_slowpath,@function
        .size           $__internal_2_$__cuda_sm3x_div_rn_noftz_f32_slowpath,(.L_x_272 - $__internal_2_$__cuda_sm3x_div_rn_noftz_f32_slowpath)
$__internal_2_$__cuda_sm3x_div_rn_noftz_f32_slowpath:
[----:B------:R-:W-:Y:S01]  /*33b0*/  SHF.R.U32.HI R4, RZ, 0x17, R3 ;  /* 0x00000017ff047819 */ /* 0x000fe20000011603 */
[----:B------:R-:W-:Y:S01]  /*33c0*/  BSSY.RECONVERGENT B5, `(.L_x_76) ;  /* 0x0000064000057945 */ /* 0x000fe20003800200 */
[----:B------:R-:W-:Y:S02]  /*33d0*/  SHF.R.U32.HI R0, RZ, 0x17, R25 ;  /* 0x00000017ff007819 */ /* 0x000fe40000011619 */
[----:B------:R-:W-:Y:S02]  /*33e0*/  LOP3.LUT R32, R4, 0xff, RZ, 0xc0, !PT ;  /* 0x000000ff04207812 */ /* 0x000fe400078ec0ff */
[----:B------:R-:W-:Y:S02]  /*33f0*/  LOP3.LUT R4, R0, 0xff, RZ, 0xc0, !PT ;  /* 0x000000ff00047812 */ /* 0x000fe400078ec0ff */
[----:B------:R-:W-:Y:S02]  /*3400*/  IADD3 R28, PT, PT, R32, -0x1, RZ ;  /* 0xffffffff201c7810 */ /* 0x000fe40007ffe0ff */
[----:B------:R-:W-:-:S02]  /*3410*/  IADD3 R27, PT, PT, R4, -0x1, RZ ;  /* 0xffffffff041b7810 */ /* 0x000fc40007ffe0ff */
[----:B------:R-:W-:Y:S02]  /*3420*/  ISETP.GT.U32.AND P0, PT, R28, 0xfd, PT ;  /* 0x000000fd1c00780c */ /* 0x000fe40003f04070 */
[----:B------:R-:W-:Y:S02]  /*3430*/  MOV R6, 0x40800000 ;  /* 0x4080000000067802 */ /* 0x000fe40000000f00 */
[----:B------:R-:W-:-:S13]  /*3440*/  ISETP.GT.U32.OR P0, PT, R27, 0xfd, P0 ;  /* 0x000000fd1b00780c */ /* 0x000fda0000704470 */
[----:B------:R-:W-:Y:S01]  /*3450*/  @!P0 MOV R7, RZ ;  /* 0x000000ff00078202 */ /* 0x000fe20000000f00 */
[----:B------:R-:W-:Y:S06]  /*3460*/  @!P0 BRA `(.L_x_77) ;  /* 0x0000000000608947 */ /* 0x000fec0003800000 */
[----:B------:R-:W-:Y:S01]  /*3470*/  HFMA2 R0, -RZ, RZ, 2.25, 0 ;  /* 0x40800000ff007431 */ /* 0x000fe200000001ff */
[----:B------:R-:W-:-:S04]  /*3480*/  FSETP.GTU.FTZ.AND P1, PT, |R3|, +INF , PT ;  /* 0x7f8000000300780b */ /* 0x000fc80003f3c200 */
[----:B------:R-:W-:-:S04]  /*3490*/  FSETP.GTU.FTZ.AND P0, PT, |R0|, +INF , PT ;  /* 0x7f8000000000780b */ /* 0x000fc80003f1c200 */
[----:B------:R-:W-:-:S13]  /*34a0*/  PLOP3.LUT P0, PT, P0, P1, PT, 0xf8, 0x8f ;  /* 0x00000000008f781c */ /* 0x000fda0000703f70 */
[----:B------:R-:W-:Y:S05]  /*34b0*/  @P0 BRA `(.L_x_78) ;  /* 0x00000004004c0947 */ /* 0x000fea0003800000 */
[----:B------:R-:W-:-:S13]  /*34c0*/  LOP3.LUT P0, RZ, R3, 0x7fffffff, R6, 0xc8, !PT ;  /* 0x7fffffff03ff7812 */ /* 0x000fda000780c806 */
[----:B------:R-:W-:Y:S05]  /*34d0*/  @!P0 BRA `(.L_x_79) ;  /* 0x00000004003c8947 */ /* 0x000fea0003800000 */
[C---:B------:R-:W-:Y:S02]  /*34e0*/  FSETP.NEU.FTZ.AND P1, PT, |R0|.reuse, +INF , PT ;  /* 0x7f8000000000780b */ /* 0x040fe40003f3d200 */
[----:B------:R-:W-:Y:S02]  /*34f0*/  FSETP.NEU.FTZ.AND P3, PT, |R3|, +INF , PT ;  /* 0x7f8000000300780b */ /* 0x000fe40003f7d200 */
[----:B------:R-:W-:-:S11]  /*3500*/  FSETP.NEU.FTZ.AND P0, PT, |R0|, +INF , PT ;  /* 0x7f8000000000780b */ /* 0x000fd60003f1d200 */
[----:B------:R-:W-:Y:S05]  /*3510*/  @!P3 BRA !P1, `(.L_x_79) ;  /* 0x00000004002cb947 */ /* 0x000fea0004800000 */
[----:B------:R-:W-:-:S04]  /*3520*/  LOP3.LUT P1, RZ, R6, 0x7fffffff, RZ, 0xc0, !PT ;  /* 0x7fffffff06ff7812 */ /* 0x000fc8000782c0ff */
[----:B------:R-:W-:-:S13]  /*3530*/  PLOP3.LUT P1, PT, P3, P1, PT, 0x2f, 0xf2 ;  /* 0x0000000000f2781c */ /* 0x000fda0001f22577 */
[----:B------:R-:W-:Y:S05]  /*3540*/  @P1 BRA `(.L_x_80) ;  /* 0x0000000400181947 */ /* 0x000fea0003800000 */
[----:B------:R-:W-:-:S04]  /*3550*/  LOP3.LUT P1, RZ, R3, 0x7fffffff, RZ, 0xc0, !PT ;  /* 0x7fffffff03ff7812 */ /* 0x000fc8000782c0ff */
[----:B------:R-:W-:-:S13]  /*3560*/  PLOP3.LUT P0, PT, P0, P1, PT, 0x2f, 0xf2 ;  /* 0x0000000000f2781c */ /* 0x000fda0000702577 */
[----:B------:R-:W-:Y:S05]  /*3570*/  @P0 BRA `(.L_x_81) ;  /* 0x0000000400000947 */ /* 0x000fea0003800000 */
[----:B------:R-:W-:Y:S02]  /*3580*/  ISETP.GE.AND P0, PT, R27, RZ, PT ;  /* 0x000000ff1b00720c */ /* 0x000fe40003f06270 */
[----:B------:R-:W-:-:S11]  /*3590*/  ISETP.GE.AND P1, PT, R28, RZ, PT ;  /* 0x000000ff1c00720c */ /* 0x000fd60003f26270 */
[----:B------:R-:W-:Y:S01]  /*35a0*/  @P0 MOV R7, RZ ;  /* 0x000000ff00070202 */ /* 0x000fe20000000f00 */
[----:B------:R-:W-:Y:S01]  /*35b0*/  @!P0 FFMA R6, R0, 1.84467440737095516160e+19, RZ ;  /* 0x5f80000000068823 */ /* 0x000fe200000000ff */
[----:B------:R-:W-:Y:S01]  /*35c0*/  @!P0 MOV R7, 0xffffffc0 ;  /* 0xffffffc000078802 */ /* 0x000fe20000000f00 */
[----:B------:R-:W-:-:S03]  /*35d0*/  @!P1 FFMA R3, R3, 1.84467440737095516160e+19, RZ ;  /* 0x5f80000003039823 */ /* 0x000fc600000000ff */
[----:B------:R-:W-:-:S07]  /*35e0*/  @!P1 IADD3 R7, PT, PT, R7, 0x40, RZ ;  /* 0x0000004007079810 */ /* 0x000fce0007ffe0ff */
.L_x_77:
[----:B------:R-:W-:Y:S01]  /*35f0*/  LEA R0, R32, 0xc0800000, 0x17 ;  /* 0xc080000020007811 */ /* 0x000fe200078eb8ff */
[----:B------:R-:W-:Y:S03]  /*3600*/  BSSY.RECONVERGENT B6, `(.L_x_82) ;  /* 0x0000036000067945 */ /* 0x000fe60003800200 */
[----:B------:R-:W-:Y:S02]  /*3610*/  IADD3 R27, PT, PT, -R0, R3, RZ ;  /* 0x00000003001b7210 */ /* 0x000fe40007ffe1ff */
[----:B------:R-:W-:Y:S02]  /*3620*/  IADD3 R3, PT, PT, R4, -0x7f, RZ ;  /* 0xffffff8104037810 */ /* 0x000fe40007ffe0ff */
[----:B------:R-:W0:Y:S01]  /*3630*/  MUFU.RCP R28, R27 ;  /* 0x0000001b001c7308 */ /* 0x000e220000001000 */
[----:B------:R-:W-:Y:S02]  /*3640*/  FADD.FTZ R29, -R27, -RZ ;  /* 0x800000ff1b1d7221 */ /* 0x000fe40000010100 */
[----:B------:R-:W-:-:S02]  /*3650*/  IMAD R0, R3, -0x800000, R6 ;  /* 0xff80000003007824 */ /* 0x000fc400078e0206 */
[----:B0-----:R-:W-:-:S04]  /*3660*/  FFMA R31, R28, R29, 1 ;  /* 0x3f8000001c1f7423 */ /* 0x001fc8000000001d */
[----:B------:R-:W-:-:S04]  /*3670*/  FFMA R33, R28, R31, R28 ;  /* 0x0000001f1c217223 */ /* 0x000fc8000000001c */
[----:B------:R-:W-:-:S04]  /*3680*/  FFMA R4, R0, R33, RZ ;  /* 0x0000002100047223 */ /* 0x000fc800000000ff */
[----:B------:R-:W-:-:S04]  /*3690*/  FFMA R31, R29, R4, R0 ;  /* 0x000000041d1f7223 */ /* 0x000fc80000000000 */
[----:B------:R-:W-:Y:S01]  /*36a0*/  FFMA R28, R33, R31, R4 ;  /* 0x0000001f211c7223 */ /* 0x000fe20000000004 */
[----:B------:R-:W-:-:S03]  /*36b0*/  IADD3 R4, PT, PT, R3, 0x7f, -R32 ;  /* 0x0000007f03047810 */ /* 0x000fc60007ffe820 */
[----:B------:R-:W-:Y:S01]  /*36c0*/  FFMA R29, R29, R28, R0 ;  /* 0x0000001c1d1d7223 */ /* 0x000fe20000000000 */
[----:B------:R-:W-:-:S03]  /*36d0*/  IADD3 R7, PT, PT, R4, R7, RZ ;  /* 0x0000000704077210 */ /* 0x000fc60007ffe0ff */
[----:B------:R-:W-:-:S05]  /*36e0*/  FFMA R6, R33, R29, R28 ;  /* 0x0000001d21067223 */ /* 0x000fca000000001c */
[----:B------:R-:W-:-:S04]  /*36f0*/  SHF.R.U32.HI R0, RZ, 0x17, R6 ;  /* 0x00000017ff007819 */ /* 0x000fc80000011606 */
[----:B------:R-:W-:-:S04]  /*3700*/  LOP3.LUT R0, R0, 0xff, RZ, 0xc0, !PT ;  /* 0x000000ff00007812 */ /* 0x000fc800078ec0ff */
[----:B------:R-:W-:-:S04]  /*3710*/  IADD3 R27, PT, PT, R0, R7, RZ ;  /* 0x00000007001b7210 */ /* 0x000fc80007ffe0ff */
[----:B------:R-:W-:-:S04]  /*3720*/  IADD3 R0, PT, PT, R27, -0x1, RZ ;  /* 0xffffffff1b007810 */ /* 0x000fc80007ffe0ff */
[----:B------:R-:W-:-:S13]  /*3730*/  ISETP.GE.U32.AND P0, PT, R0, 0xfe, PT ;  /* 0x000000fe0000780c */ /* 0x000fda0003f06070 */
[----:B------:R-:W-:Y:S05]  /*3740*/  @!P0 BRA `(.L_x_83) ;  /* 0x0000000000808947 */ /* 0x000fea0003800000 */
[----:B------:R-:W-:-:S13]  /*3750*/  ISETP.GT.AND P0, PT, R27, 0xfe, PT ;  /* 0x000000fe1b00780c */ /* 0x000fda0003f04270 */
[----:B------:R-:W-:Y:S05]  /*3760*/  @P0 BRA `(.L_x_84) ;  /* 0x00000000006c0947 */ /* 0x000fea0003800000 */
[----:B------:R-:W-:-:S13]  /*3770*/  ISETP.GE.AND P0, PT, R27, 0x1, PT ;  /* 0x000000011b00780c */ /* 0x000fda0003f06270 */
[----:B------:R-:W-:Y:S05]  /*3780*/  @P0 BRA `(.L_x_85) ;  /* 0x0000000000740947 */ /* 0x000fea0003800000 */
[----:B------:R-:W-:Y:S02]  /*3790*/  ISETP.GE.AND P0, PT, R27, -0x18, PT ;  /* 0xffffffe81b00780c */ /* 0x000fe40003f06270 */
[----:B------:R-:W-:-:S11]  /*37a0*/  LOP3.LUT R6, R6, 0x80000000, RZ, 0xc0, !PT ;  /* 0x8000000006067812 */ /* 0x000fd600078ec0ff */
[----:B------:R-:W-:Y:S05]  /*37b0*/  @!P0 BRA `(.L_x_85) ;  /* 0x0000000000688947 */ /* 0x000fea0003800000 */
[-CC-:B------:R-:W-:Y:S01]  /*37c0*/  FFMA.RZ R0, R33, R29.reuse, R28.reuse ;  /* 0x0000001d21007223 */ /* 0x180fe2000000c01c */
[----:B------:R-:W-:Y:S01]  /*37d0*/  IADD3 R7, PT, PT, R27, 0x20, RZ ;  /* 0x000000201b077810 */ /* 0x000fe20007ffe0ff */
[-CC-:B------:R-:W-:Y:S01]  /*37e0*/  FFMA.RM R3, R33, R29.reuse, R28.reuse ;  /* 0x0000001d21037223 */ /* 0x180fe2000000401c */
[----:B------:R-:W-:Y:S02]  /*37f0*/  ISETP.NE.AND P3, PT, R27, RZ, PT ;  /* 0x000000ff1b00720c */ /* 0x000fe40003f65270 */
[----:B------:R-:W-:Y:S01]  /*3800*/  LOP3.LUT R4, R0, 0x7fffff, RZ, 0xc0, !PT ;  /* 0x007fffff00047812 */ /* 0x000fe200078ec0ff */
[----:B------:R-:W-:Y:S01]  /*3810*/  FFMA.RP R0, R33, R29, R28 ;  /* 0x0000001d21007223 */ /* 0x000fe2000000801c */
[C---:B------:R-:W-:Y:S02]  /*3820*/  ISETP.NE.AND P1, PT, R27.reuse, RZ, PT ;  /* 0x000000ff1b00720c */ /* 0x040fe40003f25270 */
[----:B------:R-:W-:Y:S02]  /*3830*/  LOP3.LUT R4, R4, 0x800000, RZ, 0xfc, !PT ;  /* 0x0080000004047812 */ /* 0x000fe400078efcff */
[----:B------:R-:W-:-:S02]  /*3840*/  IADD3 R27, PT, PT, -R27, RZ, RZ ;  /* 0x000000ff1b1b7210 */ /* 0x000fc40007ffe1ff */
[----:B------:R-:W-:Y:S02]  /*3850*/  SHF.L.U32 R7, R4, R7, RZ ;  /* 0x0000000704077219 */ /* 0x000fe400000006ff */
[----:B------:R-:W-:Y:S02]  /*3860*/  FSETP.NEU.FTZ.AND P0, PT, R0, R3, PT ;  /* 0x000000030000720b */ /* 0x000fe40003f1d000 */
[----:B------:R-:W-:Y:S02]  /*3870*/  SEL R3, R27, RZ, P3 ;  /* 0x000000ff1b037207 */ /* 0x000fe40001800000 */
[----:B------:R-:W-:Y:S02]  /*3880*/  ISETP.NE.AND P1, PT, R7, RZ, P1 ;  /* 0x000000ff0700720c */ /* 0x000fe40000f25270 */
[----:B------:R-:W-:Y:S02]  /*3890*/  SHF.R.U32.HI R3, RZ, R3, R4 ;  /* 0x00000003ff037219 */ /* 0x000fe40000011604 */
[----:B------:R-:W-:-:S02]  /*38a0*/  PLOP3.LUT P0, PT, P0, P1, PT, 0xf8, 0x8f ;  /* 0x00000000008f781c */ /* 0x000fc40000703f70 */
[----:B------:R-:W-:Y:S02]  /*38b0*/  SHF.R.U32.HI R7, RZ, 0x1, R3 ;  /* 0x00000001ff077819 */ /* 0x000fe40000011603 */
[----:B------:R-:W-:-:S04]  /*38c0*/  SEL R0, RZ, 0x1, !P0 ;  /* 0x00000001ff007807 */ /* 0x000fc80004000000 */
[----:B------:R-:W-:-:S04]  /*38d0*/  LOP3.LUT R0, R0, 0x1, R7, 0xf8, !PT ;  /* 0x0000000100007812 */ /* 0x000fc800078ef807 */
[----:B------:R-:W-:-:S04]  /*38e0*/  LOP3.LUT R0, R0, R3, RZ, 0xc0, !PT ;  /* 0x0000000300007212 */ /* 0x000fc800078ec0ff */
[----:B------:R-:W-:-:S04]  /*38f0*/  IADD3 R7, PT, PT, R7, R0, RZ ;  /* 0x0000000007077210 */ /* 0x000fc80007ffe0ff */
[----:B------:R-:W-:Y:S01]  /*3900*/  LOP3.LUT R6, R7, R6, RZ, 0xfc, !PT ;  /* 0x0000000607067212 */ /* 0x000fe200078efcff */
[----:B------:R-:W-:Y:S06]  /*3910*/  BRA `(.L_x_85) ;  /* 0x0000000000107947 */ /* 0x000fec0003800000 */
.L_x_84:
[----:B------:R-:W-:-:S04]  /*3920*/  LOP3.LUT R6, R6, 0x80000000, RZ, 0xc0, !PT ;  /* 0x8000000006067812 */ /* 0x000fc800078ec0ff */
[----:B------:R-:W-:Y:S01]  /*3930*/  LOP3.LUT R6, R6, 0x7f800000, RZ, 0xfc, !PT ;  /* 0x7f80000006067812 */ /* 0x000fe200078efcff */
[----:B------:R-:W-:Y:S06]  /*3940*/  BRA `(.L_x_85) ;  /* 0x0000000000047947 */ /* 0x000fec0003800000 */
.L_x_83:
[----:B------:R-:W-:-:S07]  /*3950*/  LEA R6, R7, R6, 0x17 ;  /* 0x0000000607067211 */ /* 0x000fce00078eb8ff */
.L_x_85:
[----:B------:R-:W-:Y:S05]  /*3960*/  BSYNC.RECONVERGENT B6 ;  /* 0x0000000000067941 */ /* 0x000fea0003800200 */
.L_x_82:
[----:B------:R-:W-:Y:S05]  /*3970*/  BRA `(.L_x_86) ;  /* 0x0000000000207947 */ /* 0x000fea0003800000 */
.L_x_81:
[----:B------:R-:W-:-:S04]  /*3980*/  LOP3.LUT R6, R3, 0x80000000, R6, 0x48, !PT ;  /* 0x8000000003067812 */ /* 0x000fc800078e4806 */
[----:B------:R-:W-:Y:S01]  /*3990*/  LOP3.LUT R6, R6, 0x7f800000, RZ, 0xfc, !PT ;  /* 0x7f80000006067812 */ /* 0x000fe200078efcff */
[----:B------:R-:W-:Y:S06]  /*39a0*/  BRA `(.L_x_86) ;  /* 0x0000000000147947 */ /* 0x000fec0003800000 */
.L_x_80:
[----:B------:R-:W-:Y:S01]  /*39b0*/  LOP3.LUT R6, R3, 0x80000000, R6, 0x48, !PT ;  /* 0x8000000003067812 */ /* 0x000fe200078e4806 */
[----:B------:R-:W-:Y:S06]  /*39c0*/  BRA `(.L_x_86) ;  /* 0x00000000000c7947 */ /* 0x000fec0003800000 */
.L_x_79:
[----:B------:R-:W0:Y:S01]  /*39d0*/  MUFU.RSQ R6, -QNAN ;  /* 0xffc0000000067908 */ /* 0x000e220000001400 */
[----:B------:R-:W-:Y:S05]  /*39e0*/  BRA `(.L_x_86) ;  /* 0x0000000000047947 */ /* 0x000fea0003800000 */
.L_x_78:
[----:B------:R-:W-:-:S07]  /*39f0*/  FADD.FTZ R6, R0, R3 ;  /* 0x0000000300067221 */ /* 0x000fce0000010000 */
.L_x_86:
[----:B------:R-:W-:Y:S05]  /*3a00*/  BSYNC.RECONVERGENT B5 ;  /* 0x0000000000057941 */ /* 0x000fea0003800200 */
.L_x_76:
[----:B------:R-:W-:Y:S01]  /*3a10*/  HFMA2 R7, -RZ, RZ, 0, 0 ;  /* 0x00000000ff077431 */ /* 0x000fe200000001ff */
[----:B0-----:R-:W-:Y:S02]  /*3a20*/  MOV R0, R6 ;  /* 0x0000000600007202 */ /* 0x001fe40000000f00 */
[----:B------:R-:W-:-:S04]  /*3a30*/  MOV R6, R30 ;  /* 0x0000001e00067202 */ /* 0x000fc80000000f00 */
[----:B------:R-:W-:Y:S05]  /*3a40*/  RET.REL.NODEC R6 `(_Z17causcal_kernel_64PiPfS0_iii) ;  /* 0xffffffc4066c7950 */ /* 0x000fea0003c3ffff */
.L_x_87:
[----:B------:R-:W-:-:S00]  /*3a50*/  BRA `(.L_x_87) ;  /* 0xfffffffc00fc7947 */ /* 0x000fc0000383ffff */
[----:B------:R-:W-:-:S00]  /*3a60*/  NOP ;  /* 0x0000000000007918 */ /* 0x000fc00000000000 */
        /* <DEDUP_REMOVED lines=9> */
.L_x_272:


//--------------------- .text._Z17causcal_kernel_16PiPfS0_iii --------------------------
	.section	.text._Z17causcal_kernel_16PiPfS0_iii,"ax",@progbits
	.align	128
        .global         _Z17causcal_kernel_16PiPfS0_iii
        .type           _Z17causcal_kernel_16PiPfS0_iii,@function
        .size           _Z17causcal_kernel_16PiPfS0_iii,(.L_x_275 - _Z17causcal_kernel_16PiPfS0_iii)
        .other          _Z17causcal_kernel_16PiPfS0_iii,@"STO_CUDA_ENTRY STV_DEFAULT"
_Z17causcal_kernel_16PiPfS0_iii:
.text._Z17causcal_kernel_16PiPfS0_iii:
        /* <DEDUP_REMOVED lines=9> */
[----:B------:R-:W-:Y:S05]  /*0090*/  CALL.REL.NOINC `($__internal_3_$__cuda_sm20_rcp_rn_f32_slowpath) ;  /* 0x0000006c00687944 */ /* 0x000fea0003c00000 */
[----:B------:R-:W-:Y:S01]  /*00a0*/  IMAD.MOV.U32 R2, RZ, RZ, R25 ;  /* 0x000000ffff027224 */ /* 0x000fe200078e0019 */
[----:B------:R-:W-:Y:S06]  /*00b0*/  BRA `(.L_x_89) ;  /* 0x0000000000107947 */ /* 0x000fec0003800000 */
.L_x_88:
[----:B------:R-:W0:Y:S02]  /*00c0*/  MUFU.RCP R3, R2 ;  /* 0x0000000200037308 */ /* 0x000e240000001000 */
[----:B0-----:R-:W-:-:S04]  /*00d0*/  FFMA R0, R2, R3, -1 ;  /* 0xbf80000002007423 */ /* 0x001fc80000000003 */
[----:B------:R-:W-:-:S04]  /*00e0*/  FADD.FTZ R0, -R0, -RZ ;  /* 0x800000ff00007221 */ /* 0x000fc80000010100 */
[----:B------:R-:W-:-:S07]  /*00f0*/  FFMA R2, R3, R0, R3 ;  /* 0x0000000003027223 */ /* 0x000fce0000000003 */
.L_x_89:
[----:B------:R-:W0:Y:S01]  /*0100*/  S2R R0, SR_TID.X ;  /* 0x0000000000007919 */ /* 0x000e220000002100 */
[----:B------:R-:W0:Y:S01]  /*0110*/  LDCU UR5, c[0x0][0x3a0] ;  /* 0x00007400ff0577ac */ /* 0x000e220008000800 */
[----:B------:R-:W1:Y:S01]  /*0120*/  LDCU.64 UR8, c[0x0][0x358] ;  /* 0x00006b00ff0877ac */ /* 0x000e620008000a00 */
[----:B0-----:R-:W-:-:S13]  /*0130*/  ISETP.GE.U32.AND P0, PT, R0, UR5, PT ;  /* 0x0000000500007c0c */ /* 0x001fda000bf06070 */
[----:B------:R-:W0:Y:S02]  /*0140*/  @!P0 LDC.64 R4, c[0x0][0x388] ;  /* 0x0000e200ff048b82 */ /* 0x000e240000000a00 */
[----:B0-----:R-:W-:-:S05]  /*0150*/  @!P0 IMAD.WIDE.U32 R4, R0, 0x4, R4 ;  /* 0x0000000400048825 */ /* 0x001fca00078e0004 */
[----:B-1----:R0:W2:Y:S01]  /*0160*/  @!P0 LDG.E R24, desc[UR8][R4.64] ;  /* 0x0000000804188981 */ /* 0x0020a2000c1e1900 */
[----:B------:R-:W1:Y:S01]  /*0170*/  S2UR UR4, SR_CTAID.X ;  /* 0x00000000000479c3 */ /* 0x000e620000002500 */
[----:B------:R-:W-:Y:S01]  /*0180*/  @!P0 MOV R25, 0x400 ;  /* 0x0000040000198802 */ /* 0x000fe20000000f00 */
[----:B------:R-:W-:Y:S01]  /*0190*/  UISETP.GE.AND UP0, UPT, UR5, 0x1, UPT ;  /* 0x000000010500788c */ /* 0x000fe2000bf06270 */
[----:B------:R-:W3:Y:S01]  /*01a0*/  @!P0 S2R R6, SR_CgaCtaId ;  /* 0x0000000000068919 */ /* 0x000ee20000008800 */
[----:B------:R-:W-:Y:S04]  /*01b0*/  STL.128 [R1+0x800], RZ ;  /* 0x000800ff01007387 */ /* 0x000fe80000100c00 */
[----:B------:R-:W-:Y:S04]  /*01c0*/  STL.128 [R1+0xc00], RZ ;  /* 0x000c00ff01007387 */ /* 0x000fe80000100c00 */
[----:B------:R-:W-:Y:S04]  /*01d0*/  STL.128 [R1+0x810], RZ ;  /* 0x000810ff01007387 */ /* 0x000fe80000100c00 */
[----:B------:R-:W-:Y:S04]  /*01e0*/  STL.128 [R1+0xc10], RZ ;  /* 0x000c10ff01007387 */ /* 0x000fe80000100c00 */
[----:B------:R-:W-:Y:S01]  /*01f0*/  STL.128 [R1+0x820], RZ ;  /* 0x000820ff01007387 */ /* 0x000fe20000100c00 */
[----:B-1----:R-:W-:-:S03]  /*0200*/  I2FP.F32.U32 R3, UR4 ;  /* 0x0000000400037c45 */ /* 0x002fc60008201000 */
[----:B------:R-:W-:Y:S02]  /*0210*/  STL.128 [R1+0xc20], RZ ;  /* 0x000c20ff01007387 */ /* 0x000fe40000100c00 */
[----:B------:R-:W-:Y:S02]  /*0220*/  FADD R3, R3, 0.5 ;  /* 0x3f00000003037421 */ /* 0x000fe40000000000 */
[----:B------:R-:W-:Y:S02]  /*0230*/  STL.128 [R1+0x830], RZ ;  /* 0x000830ff01007387 */ /* 0x000fe40000100c00 */
[----:B------:R-:W-:Y:S01]  /*0240*/  FADD R7, RZ, R3 ;  /* 0x00000003ff077221 */ /* 0x000fe20000000000 */
[----:B------:R-:W-:Y:S01]  /*0250*/  FADD R27, R3, 512 ;  /* 0x44000000031b7421 */ /* 0x000fe20000000000 */
[----:B---3--:R-:W-:Y:S01]  /*0260*/  @!P0 LEA R25, R6, R25, 0x18 ;  /* 0x0000001906198211 */ /* 0x008fe200078ec0ff */
[----:B------:R-:W-:Y:S01]  /*0270*/  STL.128 [R1+0xc30], RZ ;  /* 0x000c30ff01007387 */ /* 0x000fe20000100c00 */
[----:B------:R-:W-:Y:S01]  /*0280*/  FMUL R8, R7, R2 ;  /* 0x0000000207087220 */ /* 0x000fe20000400000 */
[----:B------:R-:W-:Y:S01]  /*0290*/  FADD R7, R3, 256 ;  /* 0x4380000003077421 */ /* 0x000fe20000000000 */
[----:B------:R-:W-:Y:S01]  /*02a0*/  @!P0 LEA R25, R0, R25, 0x2 ;  /* 0x0000001900198211 */ /* 0x000fe200078e10ff */
[----:B------:R-:W-:Y:S01]  /*02b0*/  STL.128 [R1+0x1000], RZ ;  /* 0x001000ff01007387 */ /* 0x000fe20000100c00 */
[--C-:B------:R-:W-:Y:S01]  /*02c0*/  IMAD.MOV.U32 R13, RZ, RZ, R8.reuse ;  /* 0x000000ffff0d7224 */ /* 0x100fe200078e0008 */
[-C--:B------:R-:W-:Y:S01]  /*02d0*/  MOV R12, R8.reuse ;  /* 0x00000008000c7202 */ /* 0x080fe20000000f00 */
[--C-:B------:R-:W-:Y:S01]  /*02e0*/  IMAD.MOV.U32 R9, RZ, RZ, R8.reuse ;  /* 0x000000ffff097224 */ /* 0x100fe200078e0008 */
[----:B------:R-:W-:Y:S01]  /*02f0*/  MOV R14, R8 ;  /* 0x00000008000e7202 */ /* 0x000fe20000000f00 */
[----:B0-----:R-:W-:Y:S01]  /*0300*/  FMUL R4, R7, R2 ;  /* 0x0000000207047220 */ /* 0x001fe20000400000 */
[-C--:B------:R-:W-:Y:S01]  /*0310*/  MOV R15, R8.reuse ;  /* 0x00000008000f7202 */ /* 0x080fe20000000f00 */
[--C-:B------:R-:W-:Y:S01]  /*0320*/  IMAD.MOV.U32 R30, RZ, RZ, R8.reuse ;  /* 0x000000ffff1e7224 */ /* 0x100fe200078e0008 */
[-C--:B------:R-:W-:Y:S01]  /*0330*/  MOV R10, R8.reuse ;  /* 0x00000008000a7202 */ /* 0x080fe20000000f00 */
[--C-:B------:R-:W-:Y:S01]  /*0340*/  IMAD.MOV.U32 R16, RZ, RZ, R8.reuse ;  /* 0x000000ffff107224 */ /* 0x100fe200078e0008 */
[-C--:B------:R-:W-:Y:S01]  /*0350*/  MOV R11, R8.reuse ;  /* 0x00000008000b7202 */ /* 0x080fe20000000f00 */
[----:B------:R0:W-:Y:S01]  /*0360*/  STL.128 [R1+0x20], R12 ;  /* 0x0000200c01007387 */ /* 0x0001e20000100c00 */
[-C--:B------:R-:W-:Y:S01]  /*0370*/  MOV R28, R8.reuse ;  /* 0x00000008001c7202 */ /* 0x080fe20000000f00 */
[----:B------:R-:W-:Y:S01]  /*0380*/  IMAD.MOV.U32 R19, RZ, RZ, R8 ;  /* 0x000000ffff137224 */ /* 0x000fe200078e0008 */
[-C--:B------:R-:W-:Y:S01]  /*0390*/  MOV R29, R8.reuse ;  /* 0x00000008001d7202 */ /* 0x080fe20000000f00 */
[----:B------:R1:W-:Y:S01]  /*03a0*/  STL.128 [R1], R8 ;  /* 0x0000000801007387 */ /* 0x0003e20000100c00 */
[-C--:B------:R-:W-:Y:S01]  /*03b0*/  MOV R31, R8.reuse ;  /* 0x00000008001f7202 */ /* 0x080fe20000000f00 */
[--C-:B------:R-:W-:Y:S01]  /*03c0*/  IMAD.MOV.U32 R5, RZ, RZ, R4.reuse ;  /* 0x000000ffff057224 */ /* 0x100fe200078e0004 */
[-C--:B------:R-:W-:Y:S01]  /*03d0*/  MOV R17, R8.reuse ;  /* 0x0000000800117202 */ /* 0x080fe20000000f00 */
[--C-:B------:R-:W-:Y:S01]  /*03e0*/  IMAD.MOV.U32 R34, RZ, RZ, R4.reuse ;  /* 0x000000ffff227224 */ /* 0x100fe200078e0004 */
[----:B------:R-:W-:Y:S01]  /*03f0*/  MOV R18, R8 ;  /* 0x0000000800127202 */ /* 0x000fe20000000f00 */
[----:B------:R-:W-:Y:S01]  /*0400*/  IMAD.MOV.U32 R21, RZ, RZ, R4 ;  /* 0x000000ffff157224 */ /* 0x000fe200078e0004 */
[-C--:B------:R-:W-:Y:S01]  /*0410*/  MOV R6, R4.reuse ;  /* 0x0000000400067202 */ /* 0x080fe20000000f00 */
[----:B------:R3:W-:Y:S01]  /*0420*/  STL.128 [R1+0x10], R28 ;  /* 0x0000101c01007387 */ /* 0x0007e20000100c00 */
[----:B------:R-:W-:-:S02]  /*0430*/  MOV R7, R4 ;  /* 0x0000000400077202 */ /* 0x000fc40000000f00 */
[-C--:B------:R-:W-:Y:S01]  /*0440*/  MOV R32, R4.reuse ;  /* 0x0000000400207202 */ /* 0x080fe20000000f00 */
[--C-:B0-----:R-:W-:Y:S01]  /*0450*/  IMAD.MOV.U32 R12, RZ, RZ, R4.reuse ;  /* 0x000000ffff0c7224 */ /* 0x101fe200078e0004 */
[-C--:B------:R-:W-:Y:S01]  /*0460*/  MOV R13, R4.reuse ;  /* 0x00000004000d7202 */ /* 0x080fe20000000f00 */
[----:B------:R-:W-:Y:S01]  /*0470*/  IMAD.MOV.U32 R15, RZ, RZ, R4 ;  /* 0x000000ffff0f7224 */ /* 0x000fe200078e0004 */
[----:B------:R-:W-:Y:S01]  /*0480*/  MOV R14, R4 ;  /* 0x00000004000e7202 */ /* 0x000fe20000000f00 */
[----:B-1----:R-:W-:Y:S01]  /*0490*/  FMUL R8, R27, R2 ;  /* 0x000000021b087220 */ /* 0x002fe20000400000 */
[----:B------:R-:W-:Y:S01]  /*04a0*/  FADD R27, R3, 768 ;  /* 0x44400000031b7421 */ /* 0x000fe20000000000 */
[-C--:B------:R-:W-:Y:S01]  /*04b0*/  MOV R33, R4.reuse ;  /* 0x0000000400217202 */ /* 0x080fe20000000f00 */
[----:B------:R0:W-:Y:S01]  /*04c0*/  STL.128 [R1+0x40], R4 ;  /* 0x0000400401007387 */ /* 0x0001e20000100c00 */
[-C--:B------:R-:W-:Y:S01]  /*04d0*/  MOV R35, R4.reuse ;  /* 0x0000000400237202 */ /* 0x080fe20000000f00 */
[--C-:B------:R-:W-:Y:S01]  /*04e0*/  IMAD.MOV.U32 R9, RZ, RZ, R8.reuse ;  /* 0x000000ffff097224 */ /* 0x100fe200078e0008 */
[-C--:B------:R-:W-:Y:S01]  /*04f0*/  MOV R20, R4.reuse ;  /* 0x0000000400147202 */ /* 0x080fe20000000f00 */
[----:B------:R1:W-:Y:S01]  /*0500*/  STL.128 [R1+0x70], R12 ;  /* 0x0000700c01007387 */ /* 0x0003e20000100c00 */
[-C--:B------:R-:W-:Y:S01]  /*0510*/  MOV R22, R4.reuse ;  /* 0x0000000400167202 */ /* 0x080fe20000000f00 */
[----:B---3--:R-:W-:Y:S01]  /*0520*/  IMAD.MOV.U32 R30, RZ, RZ, R8 ;  /* 0x000000ffff1e7224 */ /* 0x008fe200078e0008 */
[----:B------:R-:W-:Y:S01]  /*0530*/  MOV R23, R4 ;  /* 0x0000000400177202 */ /* 0x000fe20000000f00 */
[----:B------:R3:W-:Y:S01]  /*0540*/  STL.128 [R1+0x30], R16 ;  /* 0x0000301001007387 */ /* 0x0007e20000100c00 */
[----:B------:R-:W-:-:S02]  /*0550*/  MOV R10, R8 ;  /* 0x00000008000a7202 */ /* 0x000fc40000000f00 */
[-C--:B------:R-:W-:Y:S01]  /*0560*/  MOV R11, R8.reuse ;  /* 0x00000008000b7202 */ /* 0x080fe20000000f00 */
[----:B------:R4:W-:Y:S01]  /*0570*/  STL.128 [R1+0x50], R32 ;  /* 0x0000502001007387 */ /* 0x0009e20000100c00 */
[-C--:B------:R-:W-:Y:S02]  /*0580*/  MOV R28, R8.reuse ;  /* 0x00000008001c7202 */ /* 0x080fe40000000f00 */
[----:B------:R-:W-:Y:S01]  /*0590*/  MOV R29, R8 ;  /* 0x00000008001d7202 */ /* 0x000fe20000000f00 */
[----:B0-----:R-:W-:Y:S01]  /*05a0*/  FMUL R4, R27, R2 ;  /* 0x000000021b047220 */ /* 0x001fe20000400000 */
[----:B------:R-:W-:Y:S01]  /*05b0*/  FADD R27, R3, 1024 ;  /* 0x44800000031b7421 */ /* 0x000fe20000000000 */
[-C--:B------:R-:W-:Y:S01]  /*05c0*/  MOV R31, R8.reuse ;  /* 0x00000008001f7202 */ /* 0x080fe20000000f00 */
[----:B------:R0:W-:Y:S01]  /*05d0*/  STL.128 [R1+0x80], R8 ;  /* 0x0000800801007387 */ /* 0x0001e20000100c00 */
[--C-:B-1----:R-:W-:Y:S01]  /*05e0*/  IMAD.MOV.U32 R12, RZ, RZ, R8.reuse ;  /* 0x000000ffff0c7224 */ /* 0x102fe200078e0008 */
[-C--:B------:R-:W-:Y:S01]  /*05f0*/  MOV R13, R8.reuse ;  /* 0x00000008000d7202 */ /* 0x080fe20000000f00 */
[--C-:B------:R-:W-:Y:S01]  /*0600*/  IMAD.MOV.U32 R15, RZ, RZ, R8.reuse ;  /* 0x000000ffff0f7224 */ /* 0x100fe200078e0008 */
[-C--:B------:R-:W-:Y:S01]  /*0610*/  MOV R14, R8.reuse ;  /* 0x00000008000e7202 */ /* 0x080fe20000000f00 */
[----:B---3--:R-:W-:Y:S01]  /*0620*/  IMAD.MOV.U32 R17, RZ, RZ, R8 ;  /* 0x000000ffff117224 */ /* 0x008fe200078e0008 */
[-C--:B------:R-:W-:Y:S01]  /*0630*/  MOV R16, R8.reuse ;  /* 0x0000000800107202 */ /* 0x080fe20000000f00 */
[--C-:B------:R-:W-:Y:S01]  /*0640*/  IMAD.MOV.U32 R5, RZ, RZ, R4.reuse ;  /* 0x000000ffff057224 */ /* 0x100fe200078e0004 */
[-C--:B------:R-:W-:Y:S01]  /*0650*/  MOV R18, R8.reuse ;  /* 0x0000000800127202 */ /* 0x080fe20000000f00 */
[----:B------:R1:W-:Y:S01]  /*0660*/  STL.128 [R1+0xb0], R12 ;  /* 0x0000b00c01007387 */ /* 0x0003e20000100c00 */
[----:B------:R-:W-:Y:S01]  /*0670*/  MOV R19, R8 ;  /* 0x0000000800137202 */ /* 0x000fe20000000f00 */
[----:B----4-:R-:W-:Y:S01]  /*0680*/  IMAD.MOV.U32 R34, RZ, RZ, R4 ;  /* 0x000000ffff227224 */ /* 0x010fe200078e0004 */
[-C--:B------:R-:W-:Y:S01]  /*0690*/  MOV R6, R4.reuse ;  /* 0x0000000400067202 */ /* 0x080fe20000000f00 */
[----:B------:R3:W-:Y:S01]  /*06a0*/  STL.128 [R1+0x60], R20 ;  /* 0x0000601401007387 */ /* 0x0007e20000100c00 */
[----:B------:R-:W-:Y:S01]  /*06b0*/  MOV R7, R4 ;  /* 0x0000000400077202 */ /* 0x000fe20000000f00 */
[----:B0-----:R-:W-:Y:S01]  /*06c0*/  FMUL R8, R27, R2 ;  /* 0x000000021b087220 */ /* 0x001fe20000400000 */
[----:B------:R-:W-:Y:S01]  /*06d0*/  FADD R27, R3, 1280 ;  /* 0x44a00000031b7421 */ /* 0x000fe20000000000 */
[----:B------:R-:W-:-:S02]  /*06e0*/  MOV R32, R4 ;  /* 0x0000000400207202 */ /* 0x000fc40000000f00 */
[----:B------:R0:W-:Y:S01]  /*06f0*/  STL.128 [R1+0xc0], R4 ;  /* 0x0000c00401007387 */ /* 0x0001e20000100c00 */
[-C--:B------:R-:W-:Y:S01]  /*0700*/  MOV R33, R4.reuse ;  /* 0x0000000400217202 */ /* 0x080fe20000000f00 */
[----:B------:R-:W-:Y:S01]  /*0710*/  IMAD.MOV.U32 R9, RZ, RZ, R8 ;  /* 0x000000ffff097224 */ /* 0x000fe200078e0008 */
[----:B------:R-:W-:Y:S01]  /*0720*/  MOV R35, R4 ;  /* 0x0000000400237202 */ /* 0x000fe20000000f00 */
[----:B------:R4:W-:Y:S01]  /*0730*/  STL.128 [R1+0x90], R28 ;  /* 0x0000901c01007387 */ /* 0x0009e20000100c00 */
[----:B------:R-:W-:Y:S01]  /*0740*/  MOV R10, R8 ;  /* 0x00000008000a7202 */ /* 0x000fe20000000f00 */
[--C-:B-1----:R-:W-:Y:S01]  /*0750*/  IMAD.MOV.U32 R12, RZ, RZ, R4.reuse ;  /* 0x000000ffff0c7224 */ /* 0x102fe200078e0004 */
[-C--:B------:R-:W-:Y:S01]  /*0760*/  MOV R13, R4.reuse ;  /* 0x00000004000d7202 */ /* 0x080fe20000000f00 */
[--C-:B------:R-:W-:Y:S01]  /*0770*/  IMAD.MOV.U32 R15, RZ, RZ, R4.reuse ;  /* 0x000000ffff0f7224 */ /* 0x100fe200078e0004 */
[-C--:B------:R-:W-:Y:S01]  /*0780*/  MOV R14, R4.reuse ;  /* 0x00000004000e7202 */ /* 0x080fe20000000f00 */
[----:B---3--:R-:W-:Y:S01]  /*0790*/  IMAD.MOV.U32 R21, RZ, RZ, R4 ;  /* 0x000000ffff157224 */ /* 0x008fe200078e0004 */
[-C--:B------:R-:W-:Y:S01]  /*07a0*/  MOV R20, R4.reuse ;  /* 0x0000000400147202 */ /* 0x080fe20000000f00 */
[----:B------:R1:W-:Y:S01]  /*07b0*/  STL.128 [R1+0xa0], R16 ;  /* 0x0000a01001007387 */ /* 0x0003e20000100c00 */
[----:B------:R-:W-:-:S02]  /*07c0*/  MOV R22, R4 ;  /* 0x0000000400167202 */ /* 0x000fc40000000f00 */
[----:B------:R-:W-:Y:S01]  /*07d0*/  MOV R23, R4 ;  /* 0x0000000400177202 */ /* 0x000fe20000000f00 */
[----:B------:R3:W-:Y:S01]  /*07e0*/  STL.128 [R1+0xf0], R12 ;  /* 0x0000f00c01007387 */ /* 0x0007e20000100c00 */
[----:B------:R-:W-:Y:S01]  /*07f0*/  MOV R11, R8 ;  /* 0x00000008000b7202 */ /* 0x000fe20000000f00 */
[----:B0-----:R-:W-:Y:S01]  /*0800*/  FMUL R4, R27, R2 ;  /* 0x000000021b047220 */ /* 0x001fe20000400000 */
[----:B------:R-:W-:Y:S01]  /*0810*/  FADD R27, R3, 1536 ;  /* 0x44c00000031b7421 */ /* 0x000fe20000000000 */
[-C--:B----4-:R-:W-:Y:S01]  /*0820*/  MOV R28, R8.reuse ;  /* 0x00000008001c7202 */ /* 0x090fe20000000f00 */
[----:B------:R-:W-:Y:S01]  /*0830*/  IMAD.MOV.U32 R30, RZ, RZ, R8 ;  /* 0x000000ffff1e7224 */ /* 0x000fe200078e0008 */
[-C--:B------:R-:W-:Y:S01]  /*0840*/  MOV R29, R8.reuse ;  /* 0x00000008001d7202 */ /* 0x080fe20000000f00 */
[----:B------:R0:W-:Y:S01]  /*0850*/  STL.128 [R1+0x100], R8 ;  /* 0x0001000801007387 */ /* 0x0001e20000100c00 */
[----:B------:R-:W-:Y:S01]  /*0860*/  MOV R31, R8 ;  /* 0x00000008001f7202 */ /* 0x000fe20000000f00 */
[----:B------:R-:W-:Y:S01]  /*0870*/  IMAD.MOV.U32 R5, RZ, RZ, R4 ;  /* 0x000000ffff057224 */ /* 0x000fe200078e0004 */
[----:B------:R-:W-:Y:S01]  /*0880*/  MOV R6, R4 ;  /* 0x0000000400067202 */ /* 0x000fe20000000f00 */
[----:B------:R4:W-:Y:S01]  /*0890*/  STL.128 [R1+0xd0], R32 ;  /* 0x0000d02001007387 */ /* 0x0009e20000100c00 */
[-C--:B-1----:R-:W-:Y:S01]  /*08a0*/  MOV R16, R8.reuse ;  /* 0x0000000800107202 */ /* 0x082fe20000000f00 */
[--C-:B------:R-:W-:Y:S01]  /*08b0*/  IMAD.MOV.U32 R17, RZ, RZ, R8.reuse ;  /* 0x000000ffff117224 */ /* 0x100fe200078e0008 */
[-C--:B------:R-:W-:Y:S01]  /*08c0*/  MOV R18, R8.reuse ;  /* 0x0000000800127202 */ /* 0x080fe20000000f00 */
[----:B------:R1:W-:Y:S01]  /*08d0*/  STL.128 [R1+0xe0], R20 ;  /* 0x0000e01401007387 */ /* 0x0003e20000100c00 */
[--C-:B---3--:R-:W-:Y:S01]  /*08e0*/  IMAD.MOV.U32 R12, RZ, RZ, R8.reuse ;  /* 0x000000ffff0c7224 */ /* 0x108fe200078e0008 */
[-C--:B------:R-:W-:Y:S01]  /*08f0*/  MOV R13, R8.reuse ;  /* 0x00000008000d7202 */ /* 0x080fe20000000f00 */
[----:B------:R-:W-:Y:S01]  /*0900*/  IMAD.MOV.U32 R15, RZ, RZ, R8 ;  /* 0x000000ffff0f7224 */ /* 0x000fe200078e0008 */
[-C--:B------:R-:W-:Y:S01]  /*0910*/  MOV R14, R8.reuse ;  /* 0x00000008000e7202 */ /* 0x080fe20000000f00 */
[----:B------:R3:W-:Y:S01]  /*0920*/  STL.128 [R1+0x110], R28 ;  /* 0x0001101c01007387 */ /* 0x0007e20000100c00 */
[----:B------:R-:W-:-:S02]  /*0930*/  MOV R19, R8 ;  /* 0x0000000800137202 */ /* 0x000fc40000000f00 */
[----:B------:R-:W-:Y:S01]  /*0940*/  MOV R7, R4 ;  /* 0x0000000400077202 */ /* 0x000fe20000000f00 */
[----:B------:R5:W-:Y:S01]  /*0950*/  STL.128 [R1+0x130], R12 ;  /* 0x0001300c01007387 */ /* 0x000be20000100c00 */
[----:B0-----:R-:W-:Y:S01]  /*0960*/  FMUL R8, R27, R2 ;  /* 0x000000021b087220 */ /* 0x001fe20000400000 */
[----:B------:R-:W-:Y:S01]  /*0970*/  FADD R27, R3, 1792 ;  /* 0x44e00000031b7421 */ /* 0x000fe20000000000 */
[-C--:B----4-:R-:W-:Y:S01]  /*0980*/  MOV R32, R4.reuse ;  /* 0x0000000400207202 */ /* 0x090fe20000000f00 */
[----:B------:R0:W-:Y:S01]  /*0990*/  STL.128 [R1+0x120], R16 ;  /* 0x0001201001007387 */ /* 0x0001e20000100c00 */
[-C--:B------:R-:W-:Y:S01]  /*09a0*/  MOV R33, R4.reuse ;  /* 0x0000000400217202 */ /* 0x080fe20000000f00 */
[--C-:B------:R-:W-:Y:S01]  /*09b0*/  IMAD.MOV.U32 R34, RZ, RZ, R4.reuse ;  /* 0x000000ffff227224 */ /* 0x100fe200078e0004 */
[-C--:B------:R-:W-:Y:S01]  /*09c0*/  MOV R35, R4.reuse ;  /* 0x0000000400237202 */ /* 0x080fe20000000f00 */
[----:B-1----:R-:W-:Y:S01]  /*09d0*/  IMAD.MOV.U32 R21, RZ, RZ, R4 ;  /* 0x000000ffff157224 */ /* 0x002fe200078e0004 */
[-C--:B------:R-:W-:Y:S01]  /*09e0*/  MOV R20, R4.reuse ;  /* 0x0000000400147202 */ /* 0x080fe20000000f00 */
[----:B------:R1:W-:Y:S01]  /*09f0*/  STL.128 [R1+0x140], R4 ;  /* 0x0001400401007387 */ /* 0x0003e20000100c00 */
[-C--:B------:R-:W-:Y:S01]  /*0a00*/  MOV R22, R4.reuse ;  /* 0x0000000400167202 */ /* 0x080fe20000000f00 */
[--C-:B------:R-:W-:Y:S01]  /*0a10*/  IMAD.MOV.U32 R9, RZ, RZ, R8.reuse ;  /* 0x000000ffff097224 */ /* 0x100fe200078e0008 */
[----:B------:R-:W-:Y:S01]  /*0a20*/  MOV R23, R4 ;  /* 0x0000000400177202 */ /* 0x000fe20000000f00 */
[----:B---3--:R-:W-:Y:S01]  /*0a30*/  IMAD.MOV.U32 R30, RZ, RZ, R8 ;  /* 0x000000ffff1e7224 */ /* 0x008fe200078e0008 */
[----:B------:R-:W-:Y:S01]  /*0a40*/  MOV R10, R8 ;  /* 0x00000008000a7202 */ /* 0x000fe20000000f00 */
[--C-:B-----5:R-:W-:Y:S01]  /*0a50*/  IMAD.MOV.U32 R12, RZ, RZ, R4.reuse ;  /* 0x000000ffff0c7224 */ /* 0x120fe200078e0004 */
[-C--:B------:R-:W-:Y:S01]  /*0a60*/  MOV R13, R4.reuse ;  /* 0x00000004000d7202 */ /* 0x080fe20000000f00 */
[----:B------:R-:W-:Y:S01]  /*0a70*/  IMAD.MOV.U32 R15, RZ, RZ, R4 ;  /* 0x000000ffff0f7224 */ /* 0x000fe200078e0004 */
[----:B------:R-:W-:Y:S01]  /*0a80*/  MOV R14, R4 ;  /* 0x00000004000e7202 */ /* 0x000fe20000000f00 */
[----:B0-----:R-:W-:Y:S01]  /*0a90*/  IMAD.MOV.U32 R17, RZ, RZ, R8 ;  /* 0x000000ffff117224 */ /* 0x001fe200078e0008 */
[-C--:B------:R-:W-:Y:S01]  /*0aa0*/  MOV R16, R8.reuse ;  /* 0x0000000800107202 */ /* 0x080fe20000000f00 */
[----:B------:R0:W-:Y:S01]  /*0ab0*/  STL.128 [R1+0x160], R20 ;  /* 0x0001601401007387 */ /* 0x0001e20000100c00 */
[----:B------:R-:W-:-:S02]  /*0ac0*/  MOV R18, R8 ;  /* 0x0000000800127202 */ /* 0x000fc40000000f00 */
[----:B------:R-:W-:Y:S01]  /*0ad0*/  MOV R19, R8 ;  /* 0x0000000800137202 */ /* 0x000fe20000000f00 */
[----:B------:R3:W-:Y:S01]  /*0ae0*/  STL.128 [R1+0x170], R12 ;  /* 0x0001700c01007387 */ /* 0x0007e20000100c00 */
[----:B-1----:R-:W-:Y:S01]  /*0af0*/  FMUL R4, R27, R2 ;  /* 0x000000021b047220 */ /* 0x002fe20000400000 */
[-C--:B------:R-:W-:Y:S01]  /*0b00*/  MOV R11, R8.reuse ;  /* 0x00000008000b7202 */ /* 0x080fe20000000f00 */
[----:B------:R-:W-:Y:S01]  /*0b10*/  FADD R27, R3, 2048 ;  /* 0x45000000031b7421 */ /* 0x000fe20000000000 */
[----:B------:R1:W-:Y:S01]  /*0b20*/  STL.128 [R1+0x1a0], R16 ;  /* 0x0001a01001007387 */ /* 0x0003e20000100c00 */
[-C--:B------:R-:W-:Y:S01]  /*0b30*/  MOV R28, R8.reuse ;  /* 0x00000008001c7202 */ /* 0x080fe20000000f00 */
[----:B------:R-:W-:Y:S01]  /*0b40*/  IMAD.MOV.U32 R5, RZ, RZ, R4 ;  /* 0x000000ffff057224 */ /* 0x000fe200078e0004 */
[-C--:B------:R-:W-:Y:S01]  /*0b50*/  MOV R29, R8.reuse ;  /* 0x00000008001d7202 */ /* 0x080fe20000000f00 */
[----:B------:R4:W-:Y:S01]  /*0b60*/  STL.128 [R1+0x180], R8 ;  /* 0x0001800801007387 */ /* 0x0009e20000100c00 */
[----:B------:R-:W-:-:S02]  /*0b70*/  MOV R31, R8 ;  /* 0x00000008001f7202 */ /* 0x000fc40000000f00 */
[-C--:B------:R-:W-:Y:S01]  /*0b80*/  MOV R6, R4.reuse ;  /* 0x0000000400067202 */ /* 0x080fe20000000f00 */
[----:B0-----:R-:W-:Y:S01]  /*0b90*/  IMAD.MOV.U32 R21, RZ, RZ, R4 ;  /* 0x000000ffff157224 */ /* 0x001fe200078e0004 */
[-C--:B------:R-:W-:Y:S01]  /*0ba0*/  MOV R7, R4.reuse ;  /* 0x0000000400077202 */ /* 0x080fe20000000f00 */
[----:B------:R0:W-:Y:S01]  /*0bb0*/  STL.128 [R1+0x150], R32 ;  /* 0x0001502001007387 */ /* 0x0001e20000100c00 */
[----:B------:R-:W-:Y:S01]  /*0bc0*/  MOV R20, R4 ;  /* 0x0000000400147202 */ /* 0x000fe20000000f00 */
[--C-:B---3--:R-:W-:Y:S01]  /*0bd0*/  IMAD.MOV.U32 R12, RZ, RZ, R8.reuse ;  /* 0x000000ffff0c7224 */ /* 0x108fe200078e0008 */
[-C--:B------:R-:W-:Y:S01]  /*0be0*/  MOV R13, R8.reuse ;  /* 0x00000008000d7202 */ /* 0x080fe20000000f00 */
[----:B------:R-:W-:Y:S01]  /*0bf0*/  IMAD.MOV.U32 R15, RZ, RZ, R8 ;  /* 0x000000ffff0f7224 */ /* 0x000fe200078e0008 */
[----:B------:R-:W-:Y:S01]  /*0c00*/  MOV R14, R8 ;  /* 0x00000008000e7202 */ /* 0x000fe20000000f00 */
[----:B-1----:R-:W-:Y:S01]  /*0c10*/  FADD R17, R3, 2304 ;  /* 0x4510000003117421 */ /* 0x002fe20000000000 */
[-C--:B------:R-:W-:Y:S01]  /*0c20*/  MOV R22, R4.reuse ;  /* 0x0000000400167202 */ /* 0x080fe20000000f00 */
[----:B------:R1:W-:Y:S01]  /*0c30*/  STL.128 [R1+0x1c0], R4 ;  /* 0x0001c00401007387 */ /* 0x0003e20000100c00 */
[----:B------:R-:W-:Y:S01]  /*0c40*/  MOV R23, R4 ;  /* 0x0000000400177202 */ /* 0x000fe20000000f00 */
[-C--:B----4-:R-:W-:Y:S01]  /*0c50*/  FMUL R8, R27, R2.reuse ;  /* 0x000000021b087220 */ /* 0x090fe20000400000 */
[----:B------:R-:W-:Y:S01]  /*0c60*/  FMUL R16, R17, R2 ;  /* 0x0000000211107220 */ /* 0x000fe20000400000 */
[----:B------:R3:W-:Y:S01]  /*0c70*/  STL.128 [R1+0x1b0], R12 ;  /* 0x0001b00c01007387 */ /* 0x0007e20000100c00 */
[----:B------:R-:W-:Y:S01]  /*0c80*/  FADD R27, R3, 2816 ;  /* 0x45300000031b7421 */ /* 0x000fe20000000000 */
[----:B------:R-:W-:Y:S01]  /*0c90*/  IMAD.MOV.U32 R9, RZ, RZ, R8 ;  /* 0x000000ffff097224 */ /* 0x000fe200078e0008 */
[----:B------:R-:W-:Y:S01]  /*0ca0*/  MOV R10, R8 ;  /* 0x00000008000a7202 */ /* 0x000fe20000000f00 */
[----:B0-----:R-:W-:Y:S01]  /*0cb0*/  IMAD.MOV.U32 R34, RZ, RZ, R4 ;  /* 0x000000ffff227224 */ /* 0x001fe200078e0004 */
[-C--:B------:R-:W-:Y:S01]  /*0cc0*/  MOV R32, R4.reuse ;  /* 0x0000000400207202 */ /* 0x080fe20000000f00 */
[----:B------:R0:W-:Y:S01]  /*0cd0*/  STL.128 [R1+0x1e0], R20 ;  /* 0x0001e01401007387 */ /* 0x0001e20000100c00 */
[-C--:B------:R-:W-:Y:S01]  /*0ce0*/  MOV R33, R4.reuse ;  /* 0x0000000400217202 */ /* 0x080fe20000000f00 */
[----:B------:R-:W-:Y:S01]  /*0cf0*/  IMAD.MOV.U32 R17, RZ, RZ, R16 ;  /* 0x000000ffff117224 */ /* 0x000fe200078e0010 */
[----:B------:R-:W-:Y:S01]  /*0d00*/  MOV R35, R4 ;  /* 0x0000000400237202 */ /* 0x000fe20000000f00 */
[----:B------:R4:W-:Y:S01]  /*0d10*/  STL.128 [R1+0x190], R28 ;  /* 0x0001901c01007387 */ /* 0x0009e20000100c00 */
[-C--:B------:R-:W-:Y:S01]  /*0d20*/  MOV R11, R8.reuse ;  /* 0x00000008000b7202 */ /* 0x080fe20000000f00 */
[----:B-1----:R-:W-:Y:S01]  /*0d30*/  IMAD.MOV.U32 R7, RZ, RZ, R8 ;  /* 0x000000ffff077224 */ /* 0x002fe200078e0008 */
[-C--:B------:R-:W-:Y:S01]  /*0d40*/  MOV R5, R8.reuse ;  /* 0x0000000800057202 */ /* 0x080fe20000000f00 */
[----:B------:R1:W-:Y:S01]  /*0d50*/  STL.128 [R1+0x1d0], R32 ;  /* 0x0001d02001007387 */ /* 0x0003e20000100c00 */
[----:B------:R-:W-:Y:S01]  /*0d60*/  MOV R6, R8 ;  /* 0x0000000800067202 */ /* 0x000fe20000000f00 */
[--C-:B---3--:R-:W-:Y:S01]  /*0d70*/  IMAD.MOV.U32 R12, RZ, RZ, R4.reuse ;  /* 0x000000ffff0c7224 */ /* 0x108fe200078e0004 */
[-C--:B------:R-:W-:Y:S01]  /*0d80*/  MOV R13, R4.reuse ;  /* 0x00000004000d7202 */ /* 0x080fe20000000f00 */
[----:B------:R-:W-:Y:S01]  /*0d90*/  IMAD.MOV.U32 R15, RZ, RZ, R4 ;  /* 0x000000ffff0f7224 */ /* 0x000fe200078e0004 */
[----:B------:R-:W-:Y:S01]  /*0da0*/  MOV R14, R4 ;  /* 0x00000004000e7202 */ /* 0x000fe20000000f00 */
[----:B------:R-:W-:Y:S01]  /*0db0*/  IMAD.MOV.U32 R4, RZ, RZ, R8 ;  /* 0x000000ffff047224 */ /* 0x000fe200078e0008 */
[-C--:B------:R-:W-:Y:S01]  /*0dc0*/  MOV R18, R16.reuse ;  /* 0x0000001000127202 */ /* 0x080fe20000000f00 */
[----:B0-----:R-:W-:Y:S01]  /*0dd0*/  IMAD.MOV.U32 R21, RZ, RZ, R16 ;  /* 0x000000ffff157224 */ /* 0x001fe200078e0010 */
[-C--:B------:R-:W-:Y:S01]  /*0de0*/  MOV R20, R16.reuse ;  /* 0x0000001000147202 */ /* 0x080fe20000000f00 */
[----:B------:R0:W-:Y:S01]  /*0df0*/  STL.128 [R1+0x1f0], R12 ;  /* 0x0001f00c01007387 */ /* 0x0001e20000100c00 */
[-C--:B------:R-:W-:Y:S01]  /*0e00*/  MOV R22, R16.reuse ;  /* 0x0000001000167202 */ /* 0x080fe20000000f00 */
[----:B----4-:R-:W-:Y:S01]  /*0e10*/  IMAD.MOV.U32 R29, RZ, RZ, R8 ;  /* 0x000000ffff1d7224 */ /* 0x010fe200078e0008 */
[----:B------:R-:W-:Y:S01]  /*0e20*/  MOV R23, R16 ;  /* 0x0000001000177202 */ /* 0x000fe20000000f00 */
[----:B------:R3:W-:Y:S01]  /*0e30*/  STL.128 [R1+0x230], R4 ;  /* 0x0002300401007387 */ /* 0x0007e20000100c00 */
[-C--:B------:R-:W-:Y:S01]  /*0e40*/  MOV R28, R8.reuse ;  /* 0x00000008001c7202 */ /* 0x080fe20000000f00 */
[----:B-1----:R-:W-:Y:S01]  /*0e50*/  IMAD.MOV.U32 R34, RZ, RZ, R16 ;  /* 0x000000ffff227224 */ /* 0x002fe200078e0010 */
[-C--:B------:R-:W-:Y:S01]  /*0e60*/  MOV R30, R8.reuse ;  /* 0x00000008001e7202 */ /* 0x080fe20000000f00 */
[----:B------:R1:W-:Y:S01]  /*0e70*/  STL.128 [R1+0x260], R20 ;  /* 0x0002601401007387 */ /* 0x0003e20000100c00 */
[----:B------:R-:W-:Y:S01]  /*0e80*/  MOV R31, R8 ;  /* 0x00000008001f7202 */ /* 0x000fe20000000f00 */
[----:B------:R-:W-:Y:S01]  /*0e90*/  IMAD.MOV.U32 R38, RZ, RZ, R8 ;  /* 0x000000ffff267224 */ /* 0x000fe200078e0008 */
[-C--:B------:R-:W-:Y:S01]  /*0ea0*/  MOV R19, R16.reuse ;  /* 0x0000001000137202 */ /* 0x080fe20000000f00 */
[----:B------:R4:W-:Y:S01]  /*0eb0*/  STL.128 [R1+0x200], R8 ;  /* 0x0002000801007387 */ /* 0x0009e20000100c00 */
[----:B------:R-:W-:-:S02]  /*0ec0*/  MOV R32, R16 ;  /* 0x0000001000207202 */ /* 0x000fc40000000f00 */
[-C--:B------:R-:W-:Y:S01]  /*0ed0*/  MOV R33, R16.reuse ;  /* 0x0000001000217202 */ /* 0x080fe20000000f00 */
[----:B0-----:R-:W-:Y:S01]  /*0ee0*/  FADD R13, R3, 2560 ;  /* 0x45200000030d7421 */ /* 0x001fe20000000000 */
[----:B------:R0:W-:Y:S01]  /*0ef0*/  STL.128 [R1+0x220], R28 ;  /* 0x0002201c01007387 */ /* 0x0001e20000100c00 */
[----:B------:R-:W-:Y:S02]  /*0f00*/  MOV R35, R16 ;  /* 0x0000001000237202 */ /* 0x000fe40000000f00 */
[----:B------:R-:W-:Y:S01]  /*0f10*/  FMUL R12, R13, R2 ;  /* 0x000000020d0c7220 */ /* 0x000fe20000400000 */
[-C--:B------:R-:W-:Y:S01]  /*0f20*/  MOV R36, R8.reuse ;  /* 0x0000000800247202 */ /* 0x080fe20000000f00 */
[----:B------:R5:W-:Y:S01]  /*0f30*/  STL.128 [R1+0x240], R16 ;  /* 0x0002401001007387 */ /* 0x000be20000100c00 */
[----:B------:R-:W-:Y:S01]  /*0f40*/  MOV R37, R8 ;  /* 0x0000000800257202 */ /* 0x000fe20000000f00 */
[--C-:B---3--:R-:W-:Y:S01]  /*0f50*/  IMAD.MOV.U32 R6, RZ, RZ, R12.reuse ;  /* 0x000000ffff067224 */ /* 0x108fe200078e000c */
[----:B------:R-:W-:Y:S01]  /*0f60*/  MOV R4, R12 ;  /* 0x0000000c00047202 */ /* 0x000fe20000000f00 */
[----:B-1----:R-:W-:Y:S01]  /*0f70*/  FMUL R20, R27, R2 ;  /* 0x000000021b147220 */ /* 0x002fe20000400000 */
[-C--:B------:R-:W-:Y:S01]  /*0f80*/  MOV R5, R12.reuse ;  /* 0x0000000c00057202 */ /* 0x080fe20000000f00 */
[--C-:B----4-:R-:W-:Y:S01]  /*0f90*/  IMAD.MOV.U32 R9, RZ, RZ, R12.reuse ;  /* 0x000000ffff097224 */ /* 0x110fe200078e000c */
[----:B------:R-:W-:Y:S01]  /*0fa0*/  MOV R7, R12 ;  /* 0x0000000c00077202 */ /* 0x000fe20000000f00 */
[----:B------:R1:W-:Y:S01]  /*0fb0*/  STL.128 [R1+0x250], R32 ;  /* 0x0002502001007387 */ /* 0x0003e20000100c00 */
[----:B------:R-:W-:Y:S01]  /*0fc0*/  MOV R39, R8 ;  /* 0x0000000800277202 */ /* 0x000fe20000000f00 */
[----:B------:R-:W-:Y:S01]  /*0fd0*/  IMAD.MOV.U32 R13, RZ, RZ, R12 ;  /* 0x000000ffff0d7224 */ /* 0x000fe200078e000c */
[-C--:B0-----:R-:W-:Y:S01]  /*0fe0*/  MOV R29, R16.reuse ;  /* 0x00000010001d7202 */ /* 0x081fe20000000f00 */
[----:B------:R0:W-:Y:S01]  /*0ff0*/  STL.128 [R1+0x290], R4 ;  /* 0x0002900401007387 */ /* 0x0001e20000100c00 */
[--C-:B------:R-:W-:Y:S01]  /*1000*/  IMAD.MOV.U32 R28, RZ, RZ, R16.reuse ;  /* 0x000000ffff1c7224 */ /* 0x100fe200078e0010 */
[----:B------:R-:W-:Y:S01]  /*1010*/  MOV R30, R16 ;  /* 0x00000010001e7202 */ /* 0x000fe20000000f00 */
[----:B------:R-:W-:Y:S01]  /*1020*/  IMAD.MOV.U32 R31, RZ, RZ, R16 ;  /* 0x000000ffff1f7224 */ /* 0x000fe200078e0010 */
[-C--:B------:R-:W-:Y:S01]  /*1030*/  MOV R8, R12.reuse ;  /* 0x0000000c00087202 */ /* 0x080fe20000000f00 */
[--C-:B-----5:R-:W-:Y:S01]  /*1040*/  IMAD.MOV.U32 R16, RZ, RZ, R12.reuse ;  /* 0x000000ffff107224 */ /* 0x120fe200078e000c */
[-C--:B------:R-:W-:Y:S01]  /*1050*/  MOV R10, R12.reuse ;  /* 0x0000000c000a7202 */ /* 0x080fe20000000f00 */
[----:B------:R-:W-:Y:S01]  /*1060*/  IMAD.MOV.U32 R19, RZ, RZ, R12 ;  /* 0x000000ffff137224 */ /* 0x000fe200078e000c */
[-C--:B------:R-:W-:Y:S01]  /*1070*/  MOV R11, R12.reuse ;  /* 0x0000000c000b7202 */ /* 0x080fe20000000f00 */
[----:B------:R3:W-:Y:S01]  /*1080*/  STL.128 [R1+0x270], R28 ;  /* 0x0002701c01007387 */ /* 0x0007e20000100c00 */
[-C--:B------:R-:W-:Y:S01]  /*1090*/  MOV R14, R12.reuse ;  /* 0x0000000c000e7202 */ /* 0x080fe20000000f00 */
[--C-:B------:R-:W-:Y:S01]  /*10a0*/  IMAD.MOV.U32 R21, RZ, RZ, R20.reuse ;  /* 0x000000ffff157224 */ /* 0x100fe200078e0014 */
[-C--:B------:R-:W-:Y:S01]  /*10b0*/  MOV R15, R12.reuse ;  /* 0x0000000c000f7202 */ /* 0x080fe20000000f00 */
[--C-:B-1----:R-:W-:Y:S01]  /*10c0*/  IMAD.MOV.U32 R33, RZ, RZ, R20.reuse ;  /* 0x000000ffff217224 */ /* 0x102fe200078e0014 */
[----:B------:R-:W-:Y:S01]  /*10d0*/  MOV R17, R12 ;  /* 0x0000000c00117202 */ /* 0x000fe20000000f00 */
[----:B------:R1:W-:Y:S01]  /*10e0*/  STL.128 [R1+0x210], R36 ;  /* 0x0002102401007387 */ /* 0x0003e20000100c00 */
[--C-:B0-----:R-:W-:Y:S01]  /*10f0*/  IMAD.MOV.U32 R4, RZ, RZ, R20.reuse ;  /* 0x000000ffff047224 */ /* 0x101fe200078e0014 */
[-C--:B------:R-:W-:Y:S01]  /*1100*/  MOV R5, R20.reuse ;  /* 0x0000001400057202 */ /* 0x080fe20000000f00 */
[----:B------:R-:W-:Y:S01]  /*1110*/  IMAD.MOV.U32 R7, RZ, RZ, R20 ;  /* 0x000000ffff077224 */ /* 0x000fe200078e0014 */
[----:B------:R-:W-:Y:S01]  /*1120*/  MOV R6, R20 ;  /* 0x0000001400067202 */ /* 0x000fe20000000f00 */
[----:B------:R-:W-:Y:S01]  /*1130*/  STL.128 [R1+0x2a0], R8 ;  /* 0x0002a00801007387 */ /* 0x000fe20000100c00 */
[----:B------:R-:W-:-:S02]  /*1140*/  MOV R18, R12 ;  /* 0x0000000c00127202 */ /* 0x000fc40000000f00 */
[-C--:B------:R-:W-:Y:S01]  /*1150*/  MOV R32, R20.reuse ;  /* 0x0000001400207202 */ /* 0x080fe20000000f00 */
[----:B------:R0:W-:Y:S01]  /*1160*/  STL.128 [R1+0x2f0], R4 ;  /* 0x0002f00401007387 */ /* 0x0001e20000100c00 */
[-C--:B---3--:R-:W-:Y:S01]  /*1170*/  MOV R28, R20.reuse ;  /* 0x00000014001c7202 */ /* 0x088fe20000000f00 */
[----:B------:R-:W-:Y:S01]  /*1180*/  IMAD.MOV.U32 R30, RZ, RZ, R20 ;  /* 0x000000ffff1e7224 */ /* 0x000fe200078e0014 */
[-C--:B------:R-:W-:Y:S01]  /*1190*/  MOV R29, R20.reuse ;  /* 0x00000014001d7202 */ /* 0x080fe20000000f00 */
[----:B------:R3:W-:Y:S01]  /*11a0*/  STL.128 [R1+0x280], R12 ;  /* 0x0002800c01007387 */ /* 0x0007e20000100c00 */
[-C--:B------:R-:W-:Y:S02]  /*11b0*/  MOV R31, R20.reuse ;  /* 0x00000014001f7202 */ /* 0x080fe40000000f00 */
[-C--:B------:R-:W-:Y:S01]  /*11c0*/  MOV R34, R20.reuse ;  /* 0x0000001400227202 */ /* 0x080fe20000000f00 */
[----:B-1----:R-:W-:Y:S01]  /*11d0*/  FADD R37, R3, 3072 ;  /* 0x4540000003257421 */ /* 0x002fe20000000000 */
[-C--:B------:R-:W-:Y:S01]  /*11e0*/  MOV R35, R20.reuse ;  /* 0x0000001400237202 */ /* 0x080fe20000000f00 */
[----:B------:R1:W-:Y:S01]  /*11f0*/  STL.128 [R1+0x2b0], R16 ;  /* 0x0002b01001007387 */ /* 0x0003e20000100c00 */
[----:B------:R-:W-:-:S02]  /*1200*/  MOV R22, R20 ;  /* 0x0000001400167202 */ /* 0x000fc40000000f00 */
[----:B------:R-:W-:Y:S01]  /*1210*/  MOV R23, R20 ;  /* 0x0000001400177202 */ /* 0x000fe20000000f00 */
[----:B--2---:R2:W-:Y:S01]  /*1220*/  @!P0 STS [R25], R24 ;  /* 0x0000001819008388 */ /* 0x0045e20000000800 */
[----:B0-----:R-:W-:-:S03]  /*1230*/  I2FP.F32.U32 R4, R0 ;  /* 0x0000000000047245 */ /* 0x001fc60000201000 */
[----:B------:R0:W-:Y:S02]  /*1240*/  STL.128 [R1+0x2d0], R28 ;  /* 0x0002d01c01007387 */ /* 0x0001e40000100c00 */
[----:B------:R-:W-:Y:S02]  /*1250*/  FADD R5, R4, 0.5 ;  /* 0x3f00000004057421 */ /* 0x000fe40000000000 */
[----:B------:R4:W-:Y:S02]  /*1260*/  STL.128 [R1+0x2e0], R32 ;  /* 0x0002e02001007387 */ /* 0x0009e40000100c00 */
[C---:B------:R-:W-:Y:S01]  /*1270*/  FADD R7, R5.reuse, 1024 ;  /* 0x4480000005077421 */ /* 0x040fe20000000000 */
[C---:B------:R-:W-:Y:S01]  /*1280*/  FADD R9, R5.reuse, 1280 ;  /* 0x44a0000005097421 */ /* 0x040fe20000000000 */
[----:B------:R5:W-:Y:S01]  /*1290*/  STL.128 [R1+0x2c0], R20 ;  /* 0x0002c01401007387 */ /* 0x000be20000100c00 */
[C---:B------:R-:W-:Y:S01]  /*12a0*/  FADD R11, R5.reuse, 1536 ;  /* 0x44c00000050b7421 */ /* 0x040fe20000000000 */
[C---:B---3--:R-:W-:Y:S01]  /*12b0*/  FADD R13, R5.reuse, 1792 ;  /* 0x44e00000050d7421 */ /* 0x048fe20000000000 */
[C---:B------:R-:W-:Y:S01]  /*12c0*/  FADD R15, R5.reuse, 2048 ;  /* 0x45000000050f7421 */ /* 0x040fe20000000000 */
[C---:B-1----:R-:W-:Y:S01]  /*12d0*/  FADD R17, R5.reuse, 2304 ;  /* 0x4510000005117421 */ /* 0x042fe20000000000 */
[C---:B------:R-:W-:Y:S01]  /*12e0*/  FADD R19, R5.reuse, 2560 ;  /* 0x4520000005137421 */ /* 0x040fe20000000000 */
[C---:B--2---:R-:W-:Y:S01]  /*12f0*/  FADD R25, R5.reuse, 3328 ;  /* 0x4550000005197421 */ /* 0x044fe20000000000 */
[C---:B------:R-:W-:Y:S01]  /*1300*/  FADD R27, R5.reuse, 3584 ;  /* 0x45600000051b7421 */ /* 0x040fe20000000000 */
[C---:B0-----:R-:W-:Y:S01]  /*1310*/  FADD R29, R5.reuse, 3840 ;  /* 0x45700000051d7421 */ /* 0x041fe20000000000 */
[C---:B------:R-:W-:Y:S01]  /*1320*/  FADD R31, R5.reuse, 256 ;  /* 0x43800000051f7421 */ /* 0x040fe20000000000 */
[CC--:B------:R-:W-:Y:S01]  /*1330*/  FMUL R16, R5.reuse, R2.reuse ;  /* 0x0000000205107220 */ /* 0x0c0fe20000400000 */
[C---:B----4-:R-:W-:Y:S01]  /*1340*/  FADD R33, R5.reuse, 512 ;  /* 0x4400000005217421 */ /* 0x050fe20000000000 */
[----:B------:R-:W-:Y:S01]  /*1350*/  FADD R35, R5, 768 ;  /* 0x4440000005237421 */ /* 0x000fe20000000000 */
[-C--:B------:R-:W-:Y:S01]  /*1360*/  FMUL R28, R37, R2.reuse ;  /* 0x00000002251c7220 */ /* 0x080fe20000400000 */
[-C--:B------:R-:W-:Y:S01]  /*1370*/  FMUL R4, R7, R2.reuse ;  /* 0x0000000207047220 */ /* 0x080fe20000400000 */
[-C--:B------:R-:W-:Y:S01]  /*1380*/  FMUL R6, R11, R2.reuse ;  /* 0x000000020b067220 */ /* 0x080fe20000400000 */
[C---:B-----5:R-:W-:Y:S01]  /*1390*/  FADD R21, R5.reuse, 2816 ;  /* 0x4530000005157421 */ /* 0x060fe20000000000 */
[----:B------:R-:W-:Y:S01]  /*13a0*/  FADD R23, R5, 3072 ;  /* 0x4540000005177421 */ /* 0x000fe20000000000 */
        /* <DEDUP_REMOVED lines=12> */
[----:B------:R-:W-:Y:S01]  /*1470*/  FMUL R19, R35, R2 ;  /* 0x0000000223137220 */ /* 0x000fe20000400000 */
[-C--:B------:R-:W-:Y:S01]  /*1480*/  MOV R29, R28.reuse ;  /* 0x0000001c001d7202 */ /* 0x080fe20000000f00 */
[--C-:B------:R-:W-:Y:S01]  /*1490*/  IMAD.MOV.U32 R31, RZ, RZ, R28.reuse ;  /* 0x000000ffff1f7224 */ /* 0x100fe200078e001c */
[-C--:B------:R-:W-:Y:S01]  /*14a0*/  MOV R30, R28.reuse ;  /* 0x0000001c001e7202 */ /* 0x080fe20000000f00 */
[----:B------:R-:W-:Y:S01]  /*14b0*/  FADD R25, R3, 3328 ;  /* 0x4550000003197421 */ /* 0x000fe20000000000 */
[----:B------:R-:W-:Y:S01]  /*14c0*/  STL.128 [R1+0x840], RZ ;  /* 0x000840ff01007387 */ /* 0x000fe20000100c00 */
[-C--:B------:R-:W-:Y:S01]  /*14d0*/  MOV R20, R28.reuse ;  /* 0x0000001c00147202 */ /* 0x080fe20000000f00 */
[--C-:B------:R-:W-:Y:S01]  /*14e0*/  IMAD.MOV.U32 R22, RZ, RZ, R28.reuse ;  /* 0x000000ffff167224 */ /* 0x100fe200078e001c */
[-C--:B------:R-:W-:Y:S01]  /*14f0*/  MOV R21, R28.reuse ;  /* 0x0000001c00157202 */ /* 0x080fe20000000f00 */
[----:B------:R-:W-:Y:S01]  /*1500*/  STL.128 [R1+0xc40], RZ ;  /* 0x000c40ff01007387 */ /* 0x000fe20000100c00 */
[----:B------:R-:W-:Y:S01]  /*1510*/  MOV R23, R28 ;  /* 0x0000001c00177202 */ /* 0x000fe20000000f00 */
[----:B------:R-:W-:Y:S01]  /*1520*/  FMUL R24, R25, R2 ;  /* 0x0000000219187220 */ /* 0x000fe20000400000 */
[-C--:B------:R-:W-:Y:S01]  /*1530*/  MOV R32, R28.reuse ;  /* 0x0000001c00207202 */ /* 0x080fe20000000f00 */
[----:B------:R-:W-:Y:S01]  /*1540*/  STL.128 [R1+0x850], RZ ;  /* 0x000850ff01007387 */ /* 0x000fe20000100c00 */
[-C--:B------:R-:W-:Y:S01]  /*1550*/  MOV R33, R28.reuse ;  /* 0x0000001c00217202 */ /* 0x080fe20000000f00 */
[----:B------:R-:W-:Y:S01]  /*1560*/  IMAD.MOV.U32 R34, RZ, RZ, R28 ;  /* 0x000000ffff227224 */ /* 0x000fe200078e001c */
[----:B------:R-:W-:Y:S01]  /*1570*/  MOV R35, R28 ;  /* 0x0000001c00237202 */ /* 0x000fe20000000f00 */
[----:B------:R-:W-:Y:S01]  /*1580*/  STL.128 [R1+0xc50], RZ ;  /* 0x000c50ff01007387 */ /* 0x000fe20000100c00 */
[-C--:B------:R-:W-:Y:S01]  /*1590*/  MOV R25, R24.reuse ;  /* 0x0000001800197202 */ /* 0x080fe20000000f00 */
[----:B------:R-:W-:Y:S01]  /*15a0*/  IMAD.MOV.U32 R39, RZ, RZ, R24 ;  /* 0x000000ffff277224 */ /* 0x000fe200078e0018 */
[-C--:B------:R-:W-:Y:S01]  /*15b0*/  MOV R26, R24.reuse ;  /* 0x00000018001a7202 */ /* 0x080fe20000000f00 */
[----:B------:R-:W-:Y:S01]  /*15c0*/  STL.128 [R1+0x860], RZ ;  /* 0x000860ff01007387 */ /* 0x000fe20000100c00 */
[----:B------:R-:W-:-:S02]  /*15d0*/  MOV R27, R24 ;  /* 0x00000018001b7202 */ /* 0x000fc40000000f00 */
[-C--:B------:R-:W-:Y:S01]  /*15e0*/  MOV R36, R24.reuse ;  /* 0x0000001800247202 */ /* 0x080fe20000000f00 */
[----:B------:R-:W-:Y:S01]  /*15f0*/  STL.128 [R1+0xc60], RZ ;  /* 0x000c60ff01007387 */ /* 0x000fe20000100c00 */
[-C--:B------:R-:W-:Y:S02]  /*1600*/  MOV R37, R24.reuse ;  /* 0x0000001800257202 */ /* 0x080fe40000000f00 */
[----:B------:R-:W-:Y:S01]  /*1610*/  MOV R38, R24 ;  /* 0x0000001800267202 */ /* 0x000fe20000000f00 */
[----:B------:R-:W-:Y:S04]  /*1620*/  STL.128 [R1+0x870], RZ ;  /* 0x000870ff01007387 */ /* 0x000fe80000100c00 */
        /* <DEDUP_REMOVED lines=89> */
[----:B------:R-:W-:Y:S04]  /*1bc0*/  STL.128 [R1+0x410], R4 ;  /* 0x0004100401007387 */ /* 0x000fe80000100c00 */
        /* <DEDUP_REMOVED lines=45> */
[----:B------:R-:W-:Y:S01]  /*1ea0*/  STL.128 [R1+0x6c0], R16 ;  /* 0x0006c01001007387 */ /* 0x000fe20000100c00 */
[----:B------:R-:W-:Y:S06]  /*1eb0*/  BAR.SYNC.DEFER_BLOCKING 0x0 ;  /* 0x0000000000007b1d */ /* 0x000fec0000010000 */
[----:B------:R-:W-:Y:S04]  /*1ec0*/  STL.128 [R1+0x6f0], R12 ;  /* 0x0006f00c01007387 */ /* 0x000fe80000100c00 */
[----:B------:R0:W-:Y:S04]  /*1ed0*/  STL.128 [R1+0x300], R28 ;  /* 0x0003001c01007387 */ /* 0x0001e80000100c00 */
[----:B------:R-:W-:Y:S04]  /*1ee0*/  STL.128 [R1+0x310], R20 ;  /* 0x0003101401007387 */ /* 0x000fe80000100c00 */
[----:B------:R1:W-:Y:S04]  /*1ef0*/  STL.128 [R1+0x330], R20 ;  /* 0x0003301401007387 */ /* 0x0003e80000100c00 */
[----:B------:R2:W-:Y:S01]  /*1f00*/  STL.128 [R1+0x320], R32 ;  /* 0x0003202001007387 */ /* 0x0005e20000100c00 */
[C---:B0-----:R-:W-:Y:S01]  /*1f10*/  FADD R29, R3.reuse, 3584 ;  /* 0x45600000031d7421 */ /* 0x041fe20000000000 */
[----:B------:R-:W-:-:S02]  /*1f20*/  FADD R3, R3, 3840 ;  /* 0x4570000003037421 */ /* 0x000fc40000000000 */
[----:B------:R0:W-:Y:S01]  /*1f30*/  STL.128 [R1+0x340], R24 ;  /* 0x0003401801007387 */ /* 0x0001e20000100c00 */
[----:B------:R-:W-:-:S03]  /*1f40*/  FMUL R28, R29, R2 ;  /* 0x000000021d1c7220 */ /* 0x000fc60000400000 */
[----:B------:R3:W-:Y:S01]  /*1f50*/  STL.128 [R1+0x360], R36 ;  /* 0x0003602401007387 */ /* 0x0007e20000100c00 */
[--C-:B-1----:R-:W-:Y:S01]  /*1f60*/  IMAD.MOV.U32 R20, RZ, RZ, R24.reuse ;  /* 0x000000ffff147224 */ /* 0x102fe200078e0018 */
[-C--:B------:R-:W-:Y:S02]  /*1f70*/  MOV R21, R24.reuse ;  /* 0x0000001800157202 */ /* 0x080fe40000000f00 */
[----:B------:R-:W-:Y:S01]  /*1f80*/  STL.128 [R1+0x700], R16 ;  /* 0x0007001001007387 */ /* 0x000fe20000100c00 */
[-C--:B------:R-:W-:Y:S01]  /*1f90*/  MOV R22, R24.reuse ;  /* 0x0000001800167202 */ /* 0x080fe20000000f00 */
[----:B--2---:R-:W-:Y:S01]  /*1fa0*/  IMAD.MOV.U32 R35, RZ, RZ, R24 ;  /* 0x000000ffff237224 */ /* 0x004fe200078e0018 */
[-C--:B------:R-:W-:Y:S01]  /*1fb0*/  MOV R23, R24.reuse ;  /* 0x0000001800177202 */ /* 0x080fe20000000f00 */
[----:B------:R-:W-:Y:S01]  /*1fc0*/  STL.128 [R1+0x740], R16 ;  /* 0x0007401001007387 */ /* 0x000fe20000100c00 */
[-C--:B------:R-:W-:Y:S01]  /*1fd0*/  MOV R32, R24.reuse ;  /* 0x0000001800207202 */ /* 0x080fe20000000f00 */
[--C-:B------:R-:W-:Y:S01]  /*1fe0*/  IMAD.MOV.U32 R29, RZ, RZ, R28.reuse ;  /* 0x000000ffff1d7224 */ /* 0x100fe200078e001c */
[-C--:B------:R-:W-:Y:S01]  /*1ff0*/  MOV R33, R24.reuse ;  /* 0x0000001800217202 */ /* 0x080fe20000000f00 */
[----:B------:R1:W-:Y:S01]  /*2000*/  STL.128 [R1+0x370], R20 ;  /* 0x0003701401007387 */ /* 0x0003e20000100c00 */
[----:B------:R-:W-:Y:S01]  /*2010*/  MOV R34, R24 ;  /* 0x0000001800227202 */ /* 0x000fe20000000f00 */
[--C-:B0-----:R-:W-:Y:S01]  /*2020*/  IMAD.MOV.U32 R24, RZ, RZ, R28.reuse ;  /* 0x000000ffff187224 */ /* 0x101fe200078e001c */
[-C--:B------:R-:W-:Y:S01]  /*2030*/  MOV R25, R28.reuse ;  /* 0x0000001c00197202 */ /* 0x080fe20000000f00 */
[----:B------:R-:W-:Y:S01]  /*2040*/  STL.128 [R1+0x780], R16 ;  /* 0x0007801001007387 */ /* 0x000fe20000100c00 */
[-C--:B------:R-:W-:Y:S01]  /*2050*/  MOV R26, R28.reuse ;  /* 0x0000001c001a7202 */ /* 0x080fe20000000f00 */
[----:B---3--:R-:W-:Y:S01]  /*2060*/  IMAD.MOV.U32 R37, RZ, RZ, R28 ;  /* 0x000000ffff257224 */ /* 0x008fe200078e001c */
[-C--:B------:R-:W-:Y:S01]  /*2070*/  MOV R27, R28.reuse ;  /* 0x0000001c001b7202 */ /* 0x080fe20000000f00 */
[----:B------:R0:W-:Y:S01]  /*2080*/  STL.128 [R1+0x350], R32 ;  /* 0x0003502001007387 */ /* 0x0001e20000100c00 */
[----:B------:R-:W-:-:S02]  /*2090*/  MOV R30, R28 ;  /* 0x0000001c001e7202 */ /* 0x000fc40000000f00 */
[-C--:B------:R-:W-:Y:S01]  /*20a0*/  MOV R31, R28.reuse ;  /* 0x0000001c001f7202 */ /* 0x080fe20000000f00 */
[----:B------:R2:W-:Y:S01]  /*20b0*/  STL.128 [R1+0x3a0], R24 ;  /* 0x0003a01801007387 */ /* 0x0005e20000100c00 */
[-C--:B------:R-:W-:Y:S02]  /*20c0*/  MOV R36, R28.reuse ;  /* 0x0000001c00247202 */ /* 0x080fe40000000f00 */
[----:B------:R-:W-:Y:S01]  /*20d0*/  MOV R38, R28 ;  /* 0x0000001c00267202 */ /* 0x000fe20000000f00 */
[----:B-1----:R-:W-:Y:S01]  /*20e0*/  FMUL R20, R3, R2 ;  /* 0x0000000203147220 */ /* 0x002fe20000400000 */
[----:B------:R1:W-:Y:S01]  /*20f0*/  STL.128 [R1+0x7c0], R16 ;  /* 0x0007c01001007387 */ /* 0x0003e20000100c00 */
[----:B------:R-:W-:Y:S02]  /*2100*/  MOV R39, R28 ;  /* 0x0000001c00277202 */ /* 0x000fe40000000f00 */
[----:B------:R-:W-:Y:S01]  /*2110*/  IMAD.MOV.U32 R22, RZ, RZ, R20 ;  /* 0x000000ffff167224 */ /* 0x000fe200078e0014 */
[----:B------:R-:W-:Y:S01]  /*2120*/  STL.128 [R1+0x710], R4 ;  /* 0x0007100401007387 */ /* 0x000fe20000100c00 */
[----:B------:R-:W-:Y:S01]  /*2130*/  MOV R21, R20 ;  /* 0x0000001400157202 */ /* 0x000fe20000000f00 */
[----:B0-----:R-:W-:-:S02]  /*2140*/  IMAD.MOV.U32 R32, RZ, RZ, R28 ;  /* 0x000000ffff207224 */ /* 0x001fc400078e001c */
[----:B------:R-:W-:Y:S01]  /*2150*/  STL.128 [R1+0x750], R4 ;  /* 0x0007500401007387 */ /* 0x000fe20000100c00 */
[-C--:B------:R-:W-:Y:S02]  /*2160*/  MOV R33, R28.reuse ;  /* 0x0000001c00217202 */ /* 0x080fe40000000f00 */
[-C--:B------:R-:W-:Y:S01]  /*2170*/  MOV R34, R28.reuse ;  /* 0x0000001c00227202 */ /* 0x080fe20000000f00 */
[----:B------:R-:W-:Y:S01]  /*2180*/  STL.128 [R1+0x790], R4 ;  /* 0x0007900401007387 */ /* 0x000fe20000100c00 */
[----:B------:R-:W-:Y:S01]  /*2190*/  MOV R35, R28 ;  /* 0x0000001c00237202 */ /* 0x000fe20000000f00 */
[--C-:B--2---:R-:W-:Y:S01]  /*21a0*/  IMAD.MOV.U32 R25, RZ, RZ, R20.reuse ;  /* 0x000000ffff197224 */ /* 0x104fe200078e0014 */
[-C--:B------:R-:W-:Y:S01]  /*21b0*/  MOV R24, R20.reuse ;  /* 0x0000001400187202 */ /* 0x080fe20000000f00 */
[----:B------:R0:W-:Y:S01]  /*21c0*/  STL.128 [R1+0x7d0], R4 ;  /* 0x0007d00401007387 */ /* 0x0001e20000100c00 */
[-C--:B-1----:R-:W-:Y:S01]  /*21d0*/  MOV R16, R20.reuse ;  /* 0x0000001400107202 */ /* 0x082fe20000000f00 */
[----:B------:R-:W-:Y:S01]  /*21e0*/  IMAD.MOV.U32 R17, RZ, RZ, R20 ;  /* 0x000000ffff117224 */ /* 0x000fe200078e0014 */
[-C--:B------:R-:W-:Y:S01]  /*21f0*/  MOV R18, R20.reuse ;  /* 0x0000001400127202 */ /* 0x080fe20000000f00 */
[----:B------:R1:W-:Y:S01]  /*2200*/  STL.128 [R1+0x390], R32 ;  /* 0x0003902001007387 */ /* 0x0003e20000100c00 */
[----:B------:R-:W-:-:S02]  /*2210*/  MOV R19, R20 ;  /* 0x0000001400137202 */ /* 0x000fc40000000f00 */
[-C--:B------:R-:W-:Y:S01]  /*2220*/  MOV R26, R20.reuse ;  /* 0x00000014001a7202 */ /* 0x080fe20000000f00 */
[----:B------:R1:W-:Y:S01]  /*2230*/  STL.128 [R1+0x380], R28 ;  /* 0x0003801c01007387 */ /* 0x0003e20000100c00 */
[-C--:B------:R-:W-:Y:S02]  /*2240*/  MOV R27, R20.reuse ;  /* 0x00000014001b7202 */ /* 0x080fe40000000f00 */
[-C--:B------:R-:W-:Y:S01]  /*2250*/  MOV R23, R20.reuse ;  /* 0x0000001400177202 */ /* 0x080fe20000000f00 */
[----:B------:R1:W-:Y:S01]  /*2260*/  STL.128 [R1+0x3b0], R36 ;  /* 0x0003b02401007387 */ /* 0x0003e20000100c00 */
[-C--:B0-----:R-:W-:Y:S01]  /*2270*/  MOV R4, R20.reuse ;  /* 0x0000001400047202 */ /* 0x081fe20000000f00 */
[----:B------:R-:W-:Y:S01]  /*2280*/  IMAD.MOV.U32 R6, RZ, RZ, R20 ;  /* 0x000000ffff067224 */ /* 0x000fe200078e0014 */
[-C--:B------:R-:W-:Y:S01]  /*2290*/  MOV R5, R20.reuse ;  /* 0x0000001400057202 */ /* 0x080fe20000000f00 */
[----:B------:R1:W-:Y:S01]  /*22a0*/  STL.128 [R1+0x720], R8 ;  /* 0x0007200801007387 */ /* 0x0003e20000100c00 */
[----:B------:R-:W-:-:S03]  /*22b0*/  MOV R7, R20 ;  /* 0x0000001400077202 */ /* 0x000fc60000000f00 */
[----:B------:R1:W-:Y:S04]  /*22c0*/  STL.128 [R1+0x760], R8 ;  /* 0x0007600801007387 */ /* 0x0003e80000100c00 */
        /* <DEDUP_REMOVED lines=10> */
[----:B------:R1:W-:Y:S04]  /*2370*/  STL.128 [R1+0xaf0], RZ ;  /* 0x000af0ff01007387 */ /* 0x0003e80000100c00 */
        /* <DEDUP_REMOVED lines=37> */
[----:B------:R1:W-:Y:S01]  /*25d0*/  STL.128 [R1+0x10f0], RZ ;  /* 0x0010f0ff01007387 */ /* 0x0003e20000100c00 */
[----:B------:R-:W-:Y:S05]  /*25e0*/  BRA.U !UP0, `(.L_x_90) ;  /* 0x0000000d08c47547 */ /* 0x000fea000b800000 */
[----:B------:R-:W0:Y:S01]  /*25f0*/  S2UR UR6, SR_CgaCtaId ;  /* 0x00000000000679c3 */ /* 0x000e220000008800 */
[----:B------:R-:W-:Y:S01]  /*2600*/  UMOV UR5, 0x400 ;  /* 0x0000040000057882 */ /* 0x000fe20000000000 */
[----:B------:R-:W-:Y:S01]  /*2610*/  HFMA2 R3, -RZ, RZ, 0, 0 ;  /* 0x00000000ff037431 */ /* 0x000fe200000001ff */
[----:B------:R-:W-:-:S04]  /*2620*/  UIADD3 UR4, UPT, UPT, UR5, 0x80, URZ ;  /* 0x0000008005047890 */ /* 0x000fc8000fffe0ff */
[----:B0-----:R-:W-:Y:S02]  /*2630*/  ULEA UR4, UR6, UR4, 0x18 ;  /* 0x0000000406047291 */ /* 0x001fe4000f8ec0ff */
[----:B------:R-:W-:-:S04]  /*2640*/  ULEA UR6, UR6, UR5, 0x18 ;  /* 0x0000000506067291 */ /* 0x000fc8000f8ec0ff */
[----:B-1----:R-:W-:-:S08]  /*2650*/  LEA R4, R0, UR4, 0x4 ;  /* 0x0000000400047c11 */ /* 0x002fd0000f8e20ff */
.L_x_123:
[----:B------:R-:W-:Y:S01]  /*2660*/  ISETP.GE.U32.AND P0, PT, R0, 0x100, PT ;  /* 0x000001000000780c */ /* 0x000fe20003f06070 */
[----:B------:R-:W-:-:S12]  /*2670*/  BSSY.RECONVERGENT B0, `(.L_x_91) ;  /* 0x000000c000007945 */ /* 0x000fd80003800200 */
[----:B012-4-:R-:W-:Y:S05]  /*2680*/  @P0 BRA `(.L_x_92) ;  /* 0x0000000000280947 */ /* 0x017fea0003800000 */
[----:B------:R-:W0:Y:S01]  /*2690*/  LDC.64 R10, c[0x0][0x390] ;  /* 0x0000e400ff0a7b82 */ /* 0x000e220000000a00 */
[----:B------:R-:W-:-:S05]  /*26a0*/  LEA R13, R3, R0, 0x8 ;  /* 0x00000000030d7211 */ /* 0x000fca00078e40ff */
[----:B------:R-:W-:-:S04]  /*26b0*/  IMAD.SHL.U32 R13, R13, 0x4, RZ ;  /* 0x000000040d0d7824 */ /* 0x000fc800078e00ff */
[----:B0-----:R-:W-:-:S05]  /*26c0*/  IMAD.WIDE.U32 R10, R13, 0x4, R10 ;  /* 0x000000040d0a7825 */ /* 0x001fca00078e000a */
[----:B------:R-:W2:Y:S04]  /*26d0*/  LDG.E R14, desc[UR8][R10.64+0x8] ;  /* 0x000008080a0e7981 */ /* 0x000ea8000c1e1900 */
[----:B------:R-:W3:Y:S04]  /*26e0*/  LDG.E R12, desc[UR8][R10.64] ;  /* 0x000000080a0c7981 */ /* 0x000ee8000c1e1900 */
[----:B------:R-:W3:Y:S04]  /*26f0*/  LDG.E R13, desc[UR8][R10.64+0x4] ;  /* 0x000004080a0d7981 */ /* 0x000ee8000c1e1900 */
[----:B------:R-:W3:Y:S01]  /*2700*/  LDG.E R15, desc[UR8][R10.64+0xc] ;  /* 0x00000c080a0f7981 */ /* 0x000ee2000c1e1900 */
[----:B--2---:R-:W-:-:S05]  /*2710*/  FMUL R14, R14, R14 ;  /* 0x0000000e0e0e7220 */ /* 0x004fca0000400000 */
[----:B---3--:R0:W-:Y:S02]  /*2720*/  STS.128 [R4], R12 ;  /* 0x0000000c04007388 */ /* 0x0081e40000000c00 */
.L_x_92:
[----:B------:R-:W-:Y:S05]  /*2730*/  BSYNC.RECONVERGENT B0 ;  /* 0x0000000000007941 */ /* 0x000fea0003800200 */
.L_x_91:
[----:B------:R-:W-:Y:S01]  /*2740*/  BAR.SYNC.DEFER_BLOCKING 0x0 ;  /* 0x0000000000007b1d */ /* 0x000fe20000010000 */
[----:B------:R-:W-:-:S05]  /*2750*/  LEA R10, R3, UR6, 0x2 ;  /* 0x00000006030a7c11 */ /* 0x000fca000f8e10ff */
[----:B------:R-:W-:-:S05]  /*2760*/  UMOV UR4, URZ ;  /* 0x000000ff00047c82 */ /* 0x000fca0008000000 */
.L_x_122:
[----:B------:R-:W-:Y:S01]  /*2770*/  MOV R11, UR4 ;  /* 0x00000004000b7c02 */ /* 0x000fe20008000f00 */
[----:B------:R-:W-:Y:S01]  /*2780*/  HFMA2 R16, -RZ, RZ, 0, 0 ;  /* 0x00000000ff107431 */ /* 0x000fe200000001ff */
[----:B------:R-:W-:Y:S01]  /*2790*/  BSSY.RECONVERGENT B2, `(.L_x_93) ;  /* 0x00000cf000027945 */ /* 0x000fe20003800200 */
[----:B------:R-:W-:-:S04]  /*27a0*/  UIADD3 UR4, UPT, UPT, UR4, 0x1, URZ ;  /* 0x0000000104047890 */ /* 0x000fc8000fffe0ff */
[----:B012---:R-:W-:-:S11]  /*27b0*/  UISETP.NE.AND UP0, UPT, UR4, 0x10, UPT ;  /* 0x000000100400788c */ /* 0x007fd6000bf05270 */
.L_x_120:
[----:B-1----:R-:W-:-:S05]  /*27c0*/  LEA R18, R11, R16, 0x4 ;  /* 0x000000100b127211 */ /* 0x002fca00078e20ff */
[----:B------:R-:W-:-:S05]  /*27d0*/  IMAD.IADD R17, R1, 0x1, R18 ;  /* 0x0000000101117824 */ /* 0x000fca00078e0212 */
[----:B------:R-:W2:Y:S01]  /*27e0*/  LDL.U8 R2, [R17+0x1000] ;  /* 0x0010000011027983 */ /* 0x000ea20000100000 */
[----:B------:R-:W-:Y:S01]  /*27f0*/  BSSY.RELIABLE B1, `(.L_x_94) ;  /* 0x00000bb000017945 */ /* 0x000fe20003800100 */
[----:B------:R-:W-:Y:S02]  /*2800*/  LEA R18, R18, R1, 0x2 ;  /* 0x0000000112127211 */ /* 0x000fe400078e10ff */
[----:B--2---:R-:W-:-:S13]  /*2810*/  ISETP.NE.AND P0, PT, R2, RZ, PT ;  /* 0x000000ff0200720c */ /* 0x004fda0003f05270 */
[----:B------:R-:W-:Y:S05]  /*2820*/  @P0 BRA `(.L_x_95) ;  /* 0x0000000800dc0947 */ /* 0x000fea0003800000 */
[----:B------:R-:W2:Y:S04]  /*2830*/  LDL R5, [R18+0x800] ;  /* 0x0008000012057983 */ /* 0x000ea80000100800 */
[----:B------:R-:W0:Y:S01]  /*2840*/  LDL R6, [R18+0xc00] ;  /* 0x000c000012067983 */ /* 0x000e220000100800 */
[----:B------:R-:W-:Y:S01]  /*2850*/  BSSY.RECONVERGENT B0, `(.L_x_96) ;  /* 0x000000f000007945 */ /* 0x000fe20003800200 */
[----:B--2---:R-:W-:-:S04]  /*2860*/  FFMA R9, -R5, R5, 1 ;  /* 0x3f80000005097423 */ /* 0x004fc80000000105 */
[----:B0-----:R-:W-:-:S04]  /*2870*/  FFMA R13, -R6, R6, R9 ;  /* 0x00000006060d7223 */ /* 0x001fc80000000109 */
[----:B------:R0:W1:Y:S01]  /*2880*/  MUFU.RSQ R8, R13 ;  /* 0x0000000d00087308 */ /* 0x0000620000001400 */
[----:B------:R-:W-:-:S04]  /*2890*/  IADD3 R2, PT, PT, R13, -0xd000000, RZ ;  /* 0xf30000000d027810 */ /* 0x000fc80007ffe0ff */
[----:B------:R-:W-:-:S13]  /*28a0*/  ISETP.GT.U32.AND P0, PT, R2, 0x727fffff, PT ;  /* 0x727fffff0200780c */ /* 0x000fda0003f04070 */
[----:B01----:R-:W-:Y:S05]  /*28b0*/  @!P0 BRA `(.L_x_97) ;  /* 0x0000000000108947 */ /* 0x003fea0003800000 */
[----:B------:R-:W-:-:S07]  /*28c0*/  MOV R2, 0x28e0 ;  /* 0x000028e000027802 */ /* 0x000fce0000000f00 */
[----:B------:R-:W-:Y:S05]  /*28d0*/  CALL.REL.NOINC `($__internal_4_$__cuda_sm20_sqrt_rn_f32_slowpath) ;  /* 0x0000004800287944 */ /* 0x000fea0003c00000 */
[----:B------:R-:W-:Y:S01]  /*28e0*/  MOV R2, R15 ;  /* 0x0000000f00027202 */ /* 0x000fe20000000f00 */
[----:B------:R-:W-:Y:S06]  /*28f0*/  BRA `(.L_x_98) ;  /* 0x0000000000107947 */ /* 0x000fec0003800000 */
.L_x_97:
[----:B------:R-:W-:Y:S01]  /*2900*/  FMUL.FTZ R2, R13, R8 ;  /* 0x000000080d027220 */ /* 0x000fe20000410000 */
[----:B------:R-:W-:-:S03]  /*2910*/  FMUL.FTZ R8, R8, 0.5 ;  /* 0x3f00000008087820 */ /* 0x000fc60000410000 */
[----:B------:R-:W-:-:S04]  /*2920*/  FFMA R9, -R2, R2, R13 ;  /* 0x0000000202097223 */ /* 0x000fc8000000010d */
[----:B------:R-:W-:-:S07]  /*2930*/  FFMA R2, R9, R8, R2 ;  /* 0x0000000809027223 */ /* 0x000fce0000000002 */
.L_x_98:
[----:B------:R-:W-:Y:S05]  /*2940*/  BSYNC.RECONVERGENT B0 ;  /* 0x0000000000007941 */ /* 0x000fea0003800200 */
.L_x_96:
[----:B------:R-:W-:Y:S01]  /*2950*/  VIADD R8, R2, 0x1800000 ;  /* 0x0180000002087836 */ /* 0x000fe20000000000 */
[----:B------:R-:W-:Y:S04]  /*2960*/  BSSY.RECONVERGENT B3, `(.L_x_99) ;  /* 0x000000b000037945 */ /* 0x000fe80003800200 */
[----:B------:R-:W-:-:S04]  /*2970*/  LOP3.LUT R8, R8, 0x7f800000, RZ, 0xc0, !PT ;  /* 0x7f80000008087812 */ /* 0x000fc800078ec0ff */
[----:B------:R-:W-:-:S13]  /*2980*/  ISETP.GT.U32.AND P0, PT, R8, 0x1ffffff, PT ;  /* 0x01ffffff0800780c */ /* 0x000fda0003f04070 */
[----:B------:R-:W-:Y:S05]  /*2990*/  @P0 BRA `(.L_x_100) ;  /* 0x00000000000c0947 */ /* 0x000fea0003800000 */
[----:B------:R-:W-:-:S07]  /*29a0*/  MOV R14, 0x29c0 ;  /* 0x000029c0000e7802 */ /* 0x000fce0000000f00 */
[----:B------:R-:W-:Y:S05]  /*29b0*/  CALL.REL.NOINC `($__internal_3_$__cuda_sm20_rcp_rn_f32_slowpath) ;  /* 0x0000004400207944 */ /* 0x000fea0003c00000 */
[----:B------:R-:W-:Y:S05]  /*29c0*/  BRA `(.L_x_101) ;  /* 0x0000000000107947 */ /* 0x000fea0003800000 */
.L_x_100:
[----:B------:R-:W0:Y:S02]  /*29d0*/  MUFU.RCP R25, R2 ;  /* 0x0000000200197308 */ /* 0x000e240000001000 */
[----:B0-----:R-:W-:-:S04]  /*29e0*/  FFMA R8, R25, R2, -1 ;  /* 0xbf80000019087423 */ /* 0x001fc80000000002 */
[----:B------:R-:W-:-:S04]  /*29f0*/  FADD.FTZ R8, -R8, -RZ ;  /* 0x800000ff08087221 */ /* 0x000fc80000010100 */
[----:B------:R-:W-:-:S07]  /*2a00*/  FFMA R25, R25, R8, R25 ;  /* 0x0000000819197223 */ /* 0x000fce0000000019 */
.L_x_101:
[----:B------:R-:W-:Y:S05]  /*2a10*/  BSYNC.RECONVERGENT B3 ;  /* 0x0000000000037941 */ /* 0x000fea0003800200 */
.L_x_99:
        /* <DEDUP_REMOVED lines=15> */
[----:B------:R-:W0:Y:S01]  /*2b10*/  S2UR UR7, SR_CgaCtaId ;  /* 0x00000000000779c3 */ /* 0x000e220000008800 */
[----:B------:R-:W-:Y:S01]  /*2b20*/  UMOV UR5, 0x400 ;  /* 0x0000040000057882 */ /* 0x000fe20000000000 */
[----:B------:R-:W-:Y:S01]  /*2b30*/  HFMA2 R19, -RZ, RZ, 0, 0 ;  /* 0x00000000ff137431 */ /* 0x000fe200000001ff */
[----:B------:R-:W-:Y:S01]  /*2b40*/  UIADD3 UR5, UPT, UPT, UR5, 0x80, URZ ;  /* 0x0000008005057890 */ /* 0x000fe2000fffe0ff */
[----:B------:R-:W-:Y:S01]  /*2b50*/  HFMA2 R22, -RZ, RZ, 0, 0 ;  /* 0x00000000ff167431 */ /* 0x000fe200000001ff */
[----:B------:R-:W-:Y:S01]  /*2b60*/  BSSY.RECONVERGENT B3, `(.L_x_103) ;  /* 0x000007c000037945 */ /* 0x000fe20003800200 */
[----:B------:R-:W-:Y:S01]  /*2b70*/  MOV R20, RZ ;  /* 0x000000ff00147202 */ /* 0x000fe20000000f00 */
[----:B0-----:R-:W-:-:S04]  /*2b80*/  ULEA UR5, UR7, UR5, 0x18 ;  /* 0x0000000507057291 */ /* 0x001fc8000f8ec0ff */
[----:B------:R-:W-:-:S06]  /*2b90*/  UIADD3 UR5, UPT, UPT, UR5, 0x10, URZ ;  /* 0x0000001005057890 */ /* 0x000fcc000fffe0ff */
[----:B------:R-:W-:-:S07]  /*2ba0*/  IMAD.U32 R21, RZ, RZ, UR5 ;  /* 0x00000005ff157e24 */ /* 0x000fce000f8e00ff */
.L_x_118:
[----:B------:R-:W0:Y:S01]  /*2bb0*/  LDS.128 R12, [R21+-0x10] ;  /* 0xfffff000150c7984 */ /* 0x000e220000000c00 */
[----:B------:R-:W-:Y:S01]  /*2bc0*/  BSSY.RECONVERGENT B4, `(.L_x_104) ;  /* 0x000003a000047945 */ /* 0x000fe20003800200 */
[C---:B------:R-:W-:Y:S02]  /*2bd0*/  ISETP.GE.U32.AND P2, PT, R20.reuse, 0x3f8, PT ;  /* 0x000003f81400780c */ /* 0x040fe40003f46070 */
[----:B------:R-:W-:Y:S02]  /*2be0*/  MOV R23, 0x40800000 ;  /* 0x4080000000177802 */ /* 0x000fe40000000f00 */
[----:B------:R-:W-:Y:S01]  /*2bf0*/  IADD3 R20, PT, PT, R20, 0x8, RZ ;  /* 0x0000000814147810 */ /* 0x000fe20007ffe0ff */
        /* <DEDUP_REMOVED lines=12> */
[----:B------:R-:W-:Y:S01]  /*2cc0*/  IMAD.MOV.U32 R2, RZ, RZ, R14 ;  /* 0x000000ffff027224 */ /* 0x000fe200078e000e */
[----:B------:R-:W-:-:S07]  /*2cd0*/  MOV R14, 0x2cf0 ;  /* 0x00002cf0000e7802 */ /* 0x000fce0000000f00 */
[----:B------:R-:W-:Y:S05]  /*2ce0*/  CALL.REL.NOINC `($__internal_3_$__cuda_sm20_rcp_rn_f32_slowpath) ;  /* 0x0000004000547944 */ /* 0x000fea0003c00000 */
[----:B------:R-:W-:Y:S05]  /*2cf0*/  BRA `(.L_x_108) ;  /* 0x0000000000107947 */ /* 0x000fea0003800000 */
.L_x_107:
[----:B------:R-:W0:Y:S02]  /*2d00*/  MUFU.RCP R25, R14 ;  /* 0x0000000e00197308 */ /* 0x000e240000001000 */
[----:B0-----:R-:W-:-:S04]  /*2d10*/  FFMA R2, R14, R25, -1 ;  /* 0xbf8000000e027423 */ /* 0x001fc80000000019 */
[----:B------:R-:W-:-:S04]  /*2d20*/  FADD.FTZ R2, -R2, -RZ ;  /* 0x800000ff02027221 */ /* 0x000fc80000010100 */
[----:B------:R-:W-:-:S07]  /*2d30*/  FFMA R25, R25, R2, R25 ;  /* 0x0000000219197223 */ /* 0x000fce0000000019 */
.L_x_108:
[----:B------:R-:W-:Y:S05]  /*2d40*/  BSYNC.RECONVERGENT B5 ;  /* 0x0000000000057941 */ /* 0x000fea0003800200 */
.L_x_106:
        /* <DEDUP_REMOVED lines=12> */
[----:B------:R-:W-:Y:S05]  /*2e10*/  CALL.REL.NOINC `($__internal_5_$__cuda_sm3x_div_rn_noftz_f32_slowpath) ;  /* 0x0000004400307944 */ /* 0x000fea0003c00000 */
.L_x_110:
[----:B------:R-:W-:Y:S05]  /*2e20*/  BSYNC.RECONVERGENT B0 ;  /* 0x0000000000007941 */ /* 0x000fea0003800200 */
.L_x_109:
[----:B------:R-:W-:Y:S02]  /*2e30*/  HFMA2 R15, -RZ, RZ, 0.96630859375, -0.0022525787353515625 ;  /* 0x3bbb989dff0f7431 */ /* 0x000fe400000001ff */
[----:B------:R-:W-:Y:S01]  /*2e40*/  FADD R12, -R2, 4 ;  /* 0x40800000020c7421 */ /* 0x000fe20000000100 */
[----:B------:R-:W-:Y:S01]  /*2e50*/  MOV R27, 0x437c0000 ;  /* 0x437c0000001b7802 */ /* 0x000fe20000000f00 */
[----:B------:R-:W0:Y:S02]  /*2e60*/  LDS R29, [R21+-0x4] ;  /* 0xfffffc00151d7984 */ /* 0x000e240000000800 */
[----:B------:R-:W-:-:S04]  /*2e70*/  FFMA.SAT R14, R12, R15, 0.5 ;  /* 0x3f0000000c0e7423 */ /* 0x000fc8000000200f */
[----:B------:R-:W-:-:S04]  /*2e80*/  FFMA.RM R14, R14, R27, 12582913 ;  /* 0x4b4000010e0e7423 */ /* 0x000fc8000000401b */
[C---:B------:R-:W-:Y:S01]  /*2e90*/  FADD R15, R14.reuse, -12583039 ;  /* 0xcb40007f0e0f7421 */ /* 0x040fe20000000000 */
[----:B------:R-:W-:-:S03]  /*2ea0*/  IMAD.SHL.U32 R14, R14, 0x800000, RZ ;  /* 0x008000000e0e7824 */ /* 0x000fc600078e00ff */
[----:B------:R-:W-:-:S04]  /*2eb0*/  FFMA R15, R12, 1.4426950216293334961, -R15 ;  /* 0x3fb8aa3b0c0f7823 */ /* 0x000fc8000000080f */
[----:B------:R-:W-:-:S06]  /*2ec0*/  FFMA R15, R12, 1.925963033500011079e-08, R15 ;  /* 0x32a570600c0f7823 */ /* 0x000fcc000000000f */
        /* <DEDUP_REMOVED lines=9> */
.L_x_105:
[----:B------:R-:W-:Y:S05]  /*2f60*/  BSYNC.RECONVERGENT B4 ;  /* 0x0000000000047941 */ /* 0x000fea0003800200 */
.L_x_104:
[----:B------:R-:W0:Y:S01]  /*2f70*/  LDS.128 R12, [R21] ;  /* 0x00000000150c7984 */ /* 0x000e220000000c00 */
        /* <DEDUP_REMOVED lines=15> */
[----:B------:R-:W-:Y:S05]  /*3070*/  CALL.REL.NOINC `($__internal_3_$__cuda_sm20_rcp_rn_f32_slowpath) ;  /* 0x0000003c00707944 */ /* 0x000fea0003c00000 */
[----:B------:R-:W-:Y:S05]  /*3080*/  BRA `(.L_x_115) ;  /* 0x0000000000107947 */ /* 0x000fea0003800000 */
.L_x_114:
[----:B------:R-:W0:Y:S02]  /*3090*/  MUFU.RCP R25, R14 ;  /* 0x0000000e00197308 */ /* 0x000e240000001000 */
[----:B0-----:R-:W-:-:S04]  /*30a0*/  FFMA R2, R14, R25, -1 ;  /* 0xbf8000000e027423 */ /* 0x001fc80000000019 */
[----:B------:R-:W-:-:S04]  /*30b0*/  FADD.FTZ R2, -R2, -RZ ;  /* 0x800000ff02027221 */ /* 0x000fc80000010100 */
[----:B------:R-:W-:-:S07]  /*30c0*/  FFMA R25, R25, R2, R25 ;  /* 0x0000000219197223 */ /* 0x000fce0000000019 */
.L_x_115:
[----:B------:R-:W-:Y:S05]  /*30d0*/  BSYNC.RECONVERGENT B5 ;  /* 0x0000000000057941 */ /* 0x000fea0003800200 */
.L_x_113:
        /* <DEDUP_REMOVED lines=13> */
.L_x_117:
[----:B------:R-:W-:Y:S05]  /*31b0*/  BSYNC.RECONVERGENT B0 ;  /* 0x0000000000007941 */ /* 0x000fea0003800200 */
.L_x_116:
[----:B------:R-:W-:Y:S02]  /*31c0*/  HFMA2 R23, -RZ, RZ, 3.7421875, 0 ;  /* 0x437c0000ff177431 */ /* 0x000fe400000001ff */
[----:B------:R-:W-:Y:S02]  /*31d0*/  IMAD.MOV.U32 R15, RZ, RZ, 0x3bbb989d ;  /* 0x3bbb989dff0f7424 */ /* 0x000fe400078e00ff */
[----:B------:R-:W-:Y:S01]  /*31e0*/  FADD R12, -R2, 4 ;  /* 0x40800000020c7421 */ /* 0x000fe20000000100 */
[----:B------:R-:W0:Y:S03]  /*31f0*/  LDS R27, [R21+0xc] ;  /* 0x00000c00151b7984 */ /* 0x000e260000000800 */
[----:B------:R-:W-:-:S04]  /*3200*/  FFMA.SAT R14, R12, R15, 0.5 ;  /* 0x3f0000000c0e7423 */ /* 0x000fc8000000200f */
[----:B------:R-:W-:-:S04]  /*3210*/  FFMA.RM R14, R14, R23, 12582913 ;  /* 0x4b4000010e0e7423 */ /* 0x000fc80000004017 */
[C---:B------:R-:W-:Y:S01]  /*3220*/  FADD R15, R14.reuse, -12583039 ;  /* 0xcb40007f0e0f7421 */ /* 0x040fe20000000000 */
[----:B------:R-:W-:-:S03]  /*3230*/  SHF.L.U32 R14, R14, 0x17, RZ ;  /* 0x000000170e0e7819 */ /* 0x000fc600000006ff */
        /* <DEDUP_REMOVED lines=11> */
.L_x_112:
[----:B------:R-:W-:Y:S05]  /*32f0*/  BSYNC.RECONVERGENT B4 ;  /* 0x0000000000047941 */ /* 0x000fea0003800200 */
.L_x_111:
[----:B------:R-:W-:Y:S01]  /*3300*/  IADD3 R21, PT, PT, R21, 0x20, RZ ;  /* 0x0000002015157810 */ /* 0x000fe20007ffe0ff */
[----:B------:R-:W-:Y:S06]  /*3310*/  @!P2 BRA `(.L_x_118) ;  /* 0xfffffff80024a947 */ /* 0x000fec000383ffff */
[----:B------:R-:W-:Y:S05]  /*3320*/  BSYNC.RECONVERGENT B3 ;  /* 0x0000000000037941 */ /* 0x000fea0003800200 */
.L_x_103:
[----:B------:R-:W-:Y:S01]  /*3330*/  FADD R6, R6, R19 ;  /* 0x0000001306067221 */ /* 0x000fe20000000000 */
[----:B------:R-:W-:-:S03]  /*3340*/  FADD R5, R5, R22 ;  /* 0x0000001605057221 */ /* 0x000fc60000000000 */
[----:B------:R-:W-:-:S04]  /*3350*/  FMUL R2, R6, R6 ;  /* 0x0000000606027220 */ /* 0x000fc80000400000 */
[----:B------:R-:W-:-:S05]  /*3360*/  FFMA R2, R5, R5, R2 ;  /* 0x0000000505027223 */ /* 0x000fca0000000002 */
[----:B------:R-:W-:-:S13]  /*3370*/  FSETP.GE.AND P0, PT, R2, 1, PT ;  /* 0x3f8000000200780b */ /* 0x000fda0003f06000 */
[----:B------:R-:W-:Y:S05]  /*3380*/  @P0 BREAK.RELIABLE B1 ;  /* 0x0000000000010942 */ /* 0x000fea0003800100 */
[----:B------:R-:W-:Y:S05]  /*3390*/  @P0 BRA `(.L_x_119) ;  /* 0x0000000000240947 */ /* 0x000fea0003800000 */
.L_x_95:
[----:B------:R-:W-:Y:S05]  /*33a0*/  BSYNC.RELIABLE B1 ;  /* 0x0000000000017941 */ /* 0x000fea0003800100 */
.L_x_94:
[----:B------:R1:W-:Y:S01]  /*33b0*/  STL [R18], R9 ;  /* 0x0000000912007387 */ /* 0x0003e20000100800 */
[----:B------:R-:W-:-:S03]  /*33c0*/  VIADD R16, R16, 0x1 ;  /* 0x0000000110107836 */ /* 0x000fc60000000000 */
[----:B------:R1:W-:Y:S02]  /*33d0*/  STL [R18+0x400], R8 ;  /* 0x0004000812007387 */ /* 0x0003e40000100800 */
[----:B------:R-:W-:Y:S02]  /*33e0*/  ISETP.NE.AND P0, PT, R16, 0x10, PT ;  /* 0x000000101000780c */ /* 0x000fe40003f05270 */
[----:B------:R1:W-:Y:S04]  /*33f0*/  STL [R18+0x800], R5 ;  /* 0x0008000512007387 */ /* 0x0003e80000100800 */
[----:B------:R1:W-:Y:S07]  /*3400*/  STL [R18+0xc00], R6 ;  /* 0x000c000612007387 */ /* 0x0003ee0000100800 */
[----:B------:R-:W-:Y:S05]  /*3410*/  @P0 BRA `(.L_x_120) ;  /* 0xfffffff000e80947 */ /* 0x000fea000383ffff */
[----:B------:R-:W-:Y:S05]  /*3420*/  BRA `(.L_x_121) ;  /* 0x0000000000147947 */ /* 0x000fea0003800000 */
.L_x_119:
[----:B------:R-:W-:-:S05]  /*3430*/  MOV R2, 0x1 ;  /* 0x0000000100027802 */ /* 0x000fca0000000f00 */
[----:B------:R0:W-:Y:S01]  /*3440*/  STL.U8 [R17+0x1000], R2 ;  /* 0x0010000211007387 */ /* 0x0001e20000100000 */
[----:B------:R-:W-:Y:S05]  /*3450*/  BRA `(.L_x_121) ;  /* 0x0000000000087947 */ /* 0x000fea0003800000 */
.L_x_102:
[----:B------:R-:W-:-:S05]  /*3460*/  HFMA2 R2, -RZ, RZ, 0, 5.9604644775390625e-08 ;  /* 0x00000001ff027431 */ /* 0x000fca00000001ff */
[----:B------:R2:W-:Y:S02]  /*3470*/  STL.U8 [R17+0x1000], R2 ;  /* 0x0010000211007387 */ /* 0x0005e40000100000 */
.L_x_121:
[----:B------:R-:W-:Y:S05]  /*3480*/  BSYNC.RECONVERGENT B2 ;  /* 0x0000000000027941 */ /* 0x000fea0003800200 */
.L_x_93:
[----:B------:R-:W-:Y:S05]  /*3490*/  WARPSYNC.ALL ;  /* 0x0000000000007948 */ /* 0x000fea0003800000 */
[----:B------:R-:W-:Y:S05]  /*34a0*/  BRA.U UP0, `(.L_x_122) ;  /* 0xfffffff100b07547 */ /* 0x000fea000b83ffff */
[----:B------:R3:W4:Y:S01]  /*34b0*/  LDS R7, [R10] ;  /* 0x000000000a077984 */ /* 0x0007220000000800 */
[----:B------:R-:W5:Y:S01]  /*34c0*/  LDCU UR4, c[0x0][0x3a0] ;  /* 0x00007400ff0477ac */ /* 0x000f620008000800 */
[----:B------:R-:W-:-:S04]  /*34d0*/  IADD3 R3, PT, PT, R3, 0x1, RZ ;  /* 0x0000000103037810 */ /* 0x000fc80007ffe0ff */
[----:B-----5:R-:W-:-:S13]  /*34e0*/  ISETP.NE.AND P0, PT, R3, UR4, PT ;  /* 0x0000000403007c0c */ /* 0x020fda000bf05270 */
[----:B---3--:R-:W-:Y:S05]  /*34f0*/  @P0 BRA `(.L_x_123) ;  /* 0xfffffff000580947 */ /* 0x008fea000383ffff */
.L_x_90:
[----:B01----:R-:W0:Y:S01]  /*3500*/  LDC.64 R4, c[0x0][0x380] ;  /* 0x0000e000ff047b82 */ /* 0x003e220000000a00 */
[----:B------:R-:W1:Y:S01]  /*3510*/  LDCU UR4, c[0x0][0x39c] ;  /* 0x00007380ff0477ac */ /* 0x000e620008000800 */
[----:B----4-:R-:W-:Y:S01]  /*3520*/  FADD R7, -R7, 1 ;  /* 0x3f80000007077421 */ /* 0x010fe20000000100 */
[C---:B------:R-:W-:Y:S01]  /*3530*/  VIADD R0, R1.reuse, 0x1007 ;  /* 0x0000100701007836 */ /* 0x040fe20000000000 */
[C---:B------:R-:W-:Y:S01]  /*3540*/  IADD3 R3, PT, PT, R1.reuse, 0x820, RZ ;  /* 0x0000082001037810 */ /* 0x040fe20007ffe0ff */
[C---:B------:R-:W-:Y:S01]  /*3550*/  VIADD R9, R1.reuse, 0x420 ;  /* 0x0000042001097836 */ /* 0x040fe20000000000 */
[C---:B------:R-:W-:Y:S01]  /*3560*/  IADD3 R6, PT, PT, R1.reuse, 0xc20, RZ ;  /* 0x00000c2001067810 */ /* 0x040fe20007ffe0ff */
[----:B------:R-:W3:Y:S01]  /*3570*/  LDCU UR5, c[0x0][0x39c] ;  /* 0x00007380ff0577ac */ /* 0x000ee20008000800 */
[----:B------:R-:W-:Y:S02]  /*3580*/  IADD3 R8, PT, PT, R1, 0x20, RZ ;  /* 0x0000002001087810 */ /* 0x000fe40007ffe0ff */
[----:B-1----:R-:W-:Y:S01]  /*3590*/  I2FP.F32.S32 R11, UR4 ;  /* 0x00000004000b7c45 */ /* 0x002fe20008201400 */
[----:B------:R-:W-:-:S06]  /*35a0*/  UMOV UR4, URZ ;  /* 0x000000ff00047c82 */ /* 0x000fcc0008000000 */
.L_x_252:
[----:B--2---:R-:W2:Y:S01]  /*35b0*/  LDL.U8 R2, [R0+-0x7] ;  /* 0xfffff90000027983 */ /* 0x004ea20000100000 */
[----:B------:R-:W-:Y:S01]  /*35c0*/  BSSY.RECONVERGENT B1, `(.L_x_124) ;  /* 0x0000036000017945 */ /* 0x000fe20003800200 */
[----:B--2---:R-:W-:-:S13]  /*35d0*/  ISETP.NE.AND P0, PT, R2, RZ, PT ;  /* 0x000000ff0200720c */ /* 0x004fda0003f05270 */
[----:B01-34-:R-:W-:Y:S05]  /*35e0*/  @P0 BRA `(.L_x_125) ;  /* 0x0000000000cc0947 */ /* 0x01bfea0003800000 */
[----:B------:R-:W2:Y:S04]  /*35f0*/  LDL R12, [R3+-0x20] ;  /* 0xffffe000030c7983 */ /* 0x000ea80000100800 */
[----:B------:R-:W4:Y:S01]  /*3600*/  LDL R10, [R6+-0x20] ;  /* 0xffffe000060a7983 */ /* 0x000f220000100800 */
[----:B------:R-:W-:Y:S01]  /*3610*/  BSSY.RECONVERGENT B0, `(.L_x_126) ;  /* 0x000000f000007945 */ /* 0x000fe20003800200 */
[----:B--2---:R-:W-:-:S04]  /*3620*/  FFMA R13, -R12, R12, 1 ;  /* 0x3f8000000c0d7423 */ /* 0x004fc8000000010c */
[----:B----4-:R-:W-:-:S04]  /*3630*/  FFMA R13, -R10, R10, R13 ;  /* 0x0000000a0a0d7223 */ /* 0x010fc8000000010d */
[----:B------:R1:W2:Y:S01]  /*3640*/  MUFU.RSQ R14, R13 ;  /* 0x0000000d000e7308 */ /* 0x0002a20000001400 */
[----:B------:R-:W-:-:S04]  /*3650*/  IADD3 R2, PT, PT, R13, -0xd000000, RZ ;  /* 0xf30000000d027810 */ /* 0x000fc80007ffe0ff */
[----:B------:R-:W-:-:S13]  /*3660*/  ISETP.GT.U32.AND P0, PT, R2, 0x727fffff, PT ;  /* 0x727fffff0200780c */ /* 0x000fda0003f04070 */
[----:B-12---:R-:W-:Y:S05]  /*3670*/  @!P0 BRA `(.L_x_127) ;  /* 0x0000000000108947 */ /* 0x006fea0003800000 */
[----:B------:R-:W-:-:S07]  /*3680*/  MOV R2, 0x36a0 ;  /* 0x000036a000027802 */ /* 0x000fce0000000f00 */
[----:B0--3--:R-:W-:Y:S05]  /*3690*/  CALL.REL.NOINC `($__internal_4_$__cuda_sm20_sqrt_rn_f32_slowpath) ;  /* 0x0000003800b87944 */ /* 0x009fea0003c00000 */
[----:B------:R-:W-:Y:S01]  /*36a0*/  MOV R2, R15 ;  /* 0x0000000f00027202 */ /* 0x000fe20000000f00 */
[----:B------:R-:W-:Y:S06]  /*36b0*/  BRA `(.L_x_128) ;  /* 0x0000000000107947 */ /* 0x000fec0003800000 */
.L_x_127:
[----:B------:R-:W-:Y:S01]  /*36c0*/  FMUL.FTZ R2, R13, R14 ;  /* 0x0000000e0d027220 */ /* 0x000fe20000410000 */
[----:B------:R-:W-:-:S03]  /*36d0*/  FMUL.FTZ R14, R14, 0.5 ;  /* 0x3f0000000e0e7820 */ /* 0x000fc60000410000 */
[----:B------:R-:W-:-:S04]  /*36e0*/  FFMA R13, -R2, R2, R13 ;  /* 0x00000002020d7223 */ /* 0x000fc8000000010d */
[----:B------:R-:W-:-:S07]  /*36f0*/  FFMA R2, R13, R14, R2 ;  /* 0x0000000e0d027223 */ /* 0x000fce0000000002 */
.L_x_128:
[----:B---3--:R-:W-:Y:S05]  /*3700*/  BSYNC.RECONVERGENT B0 ;  /* 0x0000000000007941 */ /* 0x008fea0003800200 */
.L_x_126:
[----:B------:R-:W-:Y:S01]  /*3710*/  IADD3 R13, PT, PT, R2, 0x1800000, RZ ;  /* 0x01800000020d7810 */ /* 0x000fe20007ffe0ff */
[----:B------:R-:W-:Y:S03]  /*3720*/  BSSY.RECONVERGENT B2, `(.L_x_129) ;  /* 0x000000b000027945 */ /* 0x000fe60003800200 */
[----:B------:R-:W-:-:S04]  /*3730*/  LOP3.LUT R13, R13, 0x7f800000, RZ, 0xc0, !PT ;  /* 0x7f8000000d0d7812 */ /* 0x000fc800078ec0ff */
[----:B------:R-:W-:-:S13]  /*3740*/  ISETP.GT.U32.AND P0, PT, R13, 0x1ffffff, PT ;  /* 0x01ffffff0d00780c */ /* 0x000fda0003f04070 */
[----:B------:R-:W-:Y:S05]  /*3750*/  @P0 BRA `(.L_x_130) ;  /* 0x00000000000c0947 */ /* 0x000fea0003800000 */
[----:B------:R-:W-:-:S07]  /*3760*/  MOV R14, 0x3780 ;  /* 0x00003780000e7802 */ /* 0x000fce0000000f00 */
[----:B0-----:R-:W-:Y:S05]  /*3770*/  CALL.REL.NOINC `($__internal_3_$__cuda_sm20_rcp_rn_f32_slowpath) ;  /* 0x0000003400b07944 */ /* 0x001fea0003c00000 */
[----:B------:R-:W-:Y:S05]  /*3780*/  BRA `(.L_x_131) ;  /* 0x0000000000107947 */ /* 0x000fea0003800000 */
.L_x_130:
[----:B------:R-:W1:Y:S02]  /*3790*/  MUFU.RCP R25, R2 ;  /* 0x0000000200197308 */ /* 0x000e640000001000 */
[----:B-1----:R-:W-:-:S04]  /*37a0*/  FFMA R13, R25, R2, -1 ;  /* 0xbf800000190d7423 */ /* 0x002fc80000000002 */
[----:B------:R-:W-:-:S04]  /*37b0*/  FADD.FTZ R14, -R13, -RZ ;  /* 0x800000ff0d0e7221 */ /* 0x000fc80000010100 */
[----:B------:R-:W-:-:S07]  /*37c0*/  FFMA R25, R25, R14, R25 ;  /* 0x0000000e19197223 */ /* 0x000fce0000000019 */
.L_x_131:
[----:B------:R-:W-:Y:S05]  /*37d0*/  BSYNC.RECONVERGENT B2 ;  /* 0x0000000000027941 */ /* 0x000fea0003800200 */
.L_x_129:
        /* <DEDUP_REMOVED lines=14> */
[----:B------:R-:W-:-:S03]  /*38c0*/  IMAD.MOV.U32 R15, RZ, RZ, 0x1 ;  /* 0x00000001ff0f7424 */ /* 0x000fc600078e00ff */
[----:B------:R-:W-:Y:S08]  /*38d0*/  F2I.TRUNC.NTZ R13, R10 ;  /* 0x0000000a000d7305 */ /* 0x000ff0000020f100 */
[----:B------:R-:W1:Y:S02]  /*38e0*/  F2I.TRUNC.NTZ R2, R2 ;  /* 0x0000000200027305 */ /* 0x000e64000020f100 */
[----:B-1----:R-:W-:-:S04]  /*38f0*/  IMAD R13, R13, UR5, R2 ;  /* 0x000000050d0d7c24 */ /* 0x002fc8000f8e0202 */
[----:B0-----:R-:W-:-:S05]  /*3900*/  IMAD.WIDE R12, R13, 0x4, R4 ;  /* 0x000000040d0c7825 */ /* 0x001fca00078e0204 */
[----:B------:R1:W-:Y:S02]  /*3910*/  REDG.E.ADD.STRONG.GPU desc[UR8][R12.64], R15 ;  /* 0x0000000f0c00798e */ /* 0x0003e4000c12e108 */
.L_x_125:
[----:B---3--:R-:W-:Y:S05]  /*3920*/  BSYNC.RECONVERGENT B1 ;  /* 0x0000000000017941 */ /* 0x008fea0003800200 */
.L_x_124:
[----:B------:R-:W2:Y:S01]  /*3930*/  LDL.U8 R2, [R0+-0x6] ;  /* 0xfffffa0000027983 */ /* 0x000ea20000100000 */
[----:B------:R-:W-:Y:S01]  /*3940*/  BSSY.RECONVERGENT B1, `(.L_x_132) ;  /* 0x0000036000017945 */ /* 0x000fe20003800200 */
[----:B--2---:R-:W-:-:S13]  /*3950*/  ISETP.NE.AND P0, PT, R2, RZ, PT ;  /* 0x000000ff0200720c */ /* 0x004fda0003f05270 */
[----:B------:R-:W-:Y:S05]  /*3960*/  @P0 BRA `(.L_x_133) ;  /* 0x0000000000cc0947 */ /* 0x000fea0003800000 */
[----:B-1----:R-:W2:Y:S04]  /*3970*/  LDL R12, [R3+-0x1c] ;  /* 0xffffe400030c7983 */ /* 0x002ea80000100800 */
        /* <DEDUP_REMOVED lines=8> */
[----:B------:R-:W-:-:S07]  /*3a00*/  MOV R2, 0x3a20 ;  /* 0x00003a2000027802 */ /* 0x000fce0000000f00 */
[----:B0-----:R-:W-:Y:S05]  /*3a10*/  CALL.REL.NOINC `($__internal_4_$__cuda_sm20_sqrt_rn_f32_slowpath) ;  /* 0x0000003400d87944 */ /* 0x001fea0003c00000 */
[----:B------:R-:W-:Y:S01]  /*3a20*/  MOV R2, R15 ;  /* 0x0000000f00027202 */ /* 0x000fe20000000f00 */
[----:B------:R-:W-:Y:S06]  /*3a30*/  BRA `(.L_x_136) ;  /* 0x0000000000107947 */ /* 0x000fec0003800000 */
.L_x_135:
[----:B------:R-:W-:Y:S01]  /*3a40*/  FMUL.FTZ R2, R13, R14 ;  /* 0x0000000e0d027220 */ /* 0x000fe20000410000 */
[----:B------:R-:W-:-:S03]  /*3a50*/  FMUL.FTZ R14, R14, 0.5 ;  /* 0x3f0000000e0e7820 */ /* 0x000fc60000410000 */
[----:B------:R-:W-:-:S04]  /*3a60*/  FFMA R13, -R2, R2, R13 ;  /* 0x00000002020d7223 */ /* 0x000fc8000000010d */
[----:B------:R-:W-:-:S07]  /*3a70*/  FFMA R2, R13, R14, R2 ;  /* 0x0000000e0d027223 */ /* 0x000fce0000000002 */
.L_x_136:
[----:B------:R-:W-:Y:S05]  /*3a80*/  BSYNC.RECONVERGENT B0 ;  /* 0x0000000000007941 */ /* 0x000fea0003800200 */
.L_x_134:
        /* <DEDUP_REMOVED lines=8> */
.L_x_138:
[----:B------:R-:W1:Y:S02]  /*3b10*/  MUFU.RCP R25, R2 ;  /* 0x0000000200197308 */ /* 0x000e640000001000 */
[----:B-1----:R-:W-:-:S04]  /*3b20*/  FFMA R13, R25, R2, -1 ;  /* 0xbf800000190d7423 */ /* 0x002fc80000000002 */
[----:B------:R-:W-:-:S04]  /*3b30*/  FADD.FTZ R14, -R13, -RZ ;  /* 0x800000ff0d0e7221 */ /* 0x000fc80000010100 */
[----:B------:R-:W-:-:S07]  /*3b40*/  FFMA R25, R25, R14, R25 ;  /* 0x0000000e19197223 */ /* 0x000fce0000000019 */
.L_x_139:
[----:B------:R-:W-:Y:S05]  /*3b50*/  BSYNC.RECONVERGENT B2 ;  /* 0x0000000000027941 */ /* 0x000fea0003800200 */
.L_x_137:
        /* <DEDUP_REMOVED lines=20> */
.L_x_133:
[----:B------:R-:W-:Y:S05]  /*3ca0*/  BSYNC.RECONVERGENT B1 ;  /* 0x0000000000017941 */ /* 0x000fea0003800200 */
.L_x_132:
[----:B------:R-:W3:Y:S01]  /*3cb0*/  LDL.U8 R2, [R0+-0x5] ;  /* 0xfffffb0000027983 */ /* 0x000ee20000100000 */
[----:B------:R-:W-:Y:S01]  /*3cc0*/  BSSY.RECONVERGENT B1, `(.L_x_140) ;  /* 0x0000036000017945 */ /* 0x000fe20003800200 */
[----:B---3--:R-:W-:-:S13]  /*3cd0*/  ISETP.NE.AND P0, PT, R2, RZ, PT ;  /* 0x000000ff0200720c */ /* 0x008fda0003f05270 */
[----:B------:R-:W-:Y:S05]  /*3ce0*/  @P0 BRA `(.L_x_141) ;  /* 0x0000000000cc0947 */ /* 0x000fea0003800000 */
[----:B-12---:R-:W2:Y:S04]  /*3cf0*/  LDL R12, [R3+-0x18] ;  /* 0xffffe800030c7983 */ /* 0x006ea80000100800 */
        /* <DEDUP_REMOVED lines=12> */
.L_x_143:
[----:B------:R-:W-:Y:S01]  /*3dc0*/  FMUL.FTZ R2, R13, R14 ;  /* 0x0000000e0d027220 */ /* 0x000fe20000410000 */
[----:B------:R-:W-:-:S03]  /*3dd0*/  FMUL.FTZ R14, R14, 0.5 ;  /* 0x3f0000000e0e7820 */ /* 0x000fc60000410000 */
[----:B------:R-:W-:-:S04]  /*3de0*/  FFMA R13, -R2, R2, R13 ;  /* 0x00000002020d7223 */ /* 0x000fc8000000010d */
[----:B------:R-:W-:-:S07]  /*3df0*/  FFMA R2, R13, R14, R2 ;  /* 0x0000000e0d027223 */ /* 0x000fce0000000002 */
.L_x_144:
[----:B------:R-:W-:Y:S05]  /*3e00*/  BSYNC.RECONVERGENT B0 ;  /* 0x0000000000007941 */ /* 0x000fea0003800200 */
.L_x_142:
        /* <DEDUP_REMOVED lines=8> */
.L_x_146:
[----:B------:R-:W1:Y:S02]  /*3e90*/  MUFU.RCP R25, R2 ;  /* 0x0000000200197308 */ /* 0x000e640000001000 */
[----:B-1----:R-:W-:-:S04]  /*3ea0*/  FFMA R13, R25, R2, -1 ;  /* 0xbf800000190d7423 */ /* 0x002fc80000000002 */
[----:B------:R-:W-:-:S04]  /*3eb0*/  FADD.FTZ R14, -R13, -RZ ;  /* 0x800000ff0d0e7221 */ /* 0x000fc80000010100 */
[----:B------:R-:W-:-:S07]  /*3ec0*/  FFMA R25, R25, R14, R25 ;  /* 0x0000000e19197223 */ /* 0x000fce0000000019 */
.L_x_147:
[----:B------:R-:W-:Y:S05]  /*3ed0*/  BSYNC.RECONVERGENT B2 ;  /* 0x0000000000027941 */ /* 0x000fea0003800200 */
.L_x_145:
        /* <DEDUP_REMOVED lines=20> */
.L_x_141:
[----:B------:R-:W-:Y:S05]  /*4020*/  BSYNC.RECONVERGENT B1 ;  /* 0x0000000000017941 */ /* 0x000fea0003800200 */
.L_x_140:
[----:B------:R-:W4:Y:S01]  /*4030*/  LDL.U8 R2, [R0+-0x4] ;  /* 0xfffffc0000027983 */ /* 0x000f220000100000 */
[----:B------:R-:W-:Y:S01]  /*4040*/  BSSY.RECONVERGENT B1, `(.L_x_148) ;  /* 0x0000036000017945 */ /* 0x000fe20003800200 */
[----:B----4-:R-:W-:-:S13]  /*4050*/  ISETP.NE.AND P0, PT, R2, RZ, PT ;  /* 0x000000ff0200720c */ /* 0x010fda0003f05270 */
[----:B------:R-:W-:Y:S05]  /*4060*/  @P0 BRA `(.L_x_149) ;  /* 0x0000000000cc0947 */ /* 0x000fea0003800000 */
[----:B-123--:R-:W2:Y:S04]  /*4070*/  LDL R12, [R3+-0x14] ;  /* 0xffffec00030c7983 */ /* 0x00eea80000100800 */
        /* <DEDUP_REMOVED lines=12> */
.L_x_151:
[----:B------:R-:W-:Y:S01]  /*4140*/  FMUL.FTZ R2, R13, R14 ;  /* 0x0000000e0d027220 */ /* 0x000fe20000410000 */
[----:B------:R-:W-:-:S03]  /*4150*/  FMUL.FTZ R14, R14, 0.5 ;  /* 0x3f0000000e0e7820 */ /* 0x000fc60000410000 */
[----:B------:R-:W-:-:S04]  /*4160*/  FFMA R13, -R2, R2, R13 ;  /* 0x00000002020d7223 */ /* 0x000fc8000000010d */
[----:B------:R-:W-:-:S07]  /*4170*/  FFMA R2, R13, R14, R2 ;  /* 0x0000000e0d027223 */ /* 0x000fce0000000002 */
.L_x_152:
[----:B------:R-:W-:Y:S05]  /*4180*/  BSYNC.RECONVERGENT B0 ;  /* 0x0000000000007941 */ /* 0x000fea0003800200 */
.L_x_150:
        /* <DEDUP_REMOVED lines=8> */
.L_x_154:
[----:B------:R-:W1:Y:S02]  /*4210*/  MUFU.RCP R25, R2 ;  /* 0x0000000200197308 */ /* 0x000e640000001000 */
[----:B-1----:R-:W-:-:S04]  /*4220*/  FFMA R13, R25, R2, -1 ;  /* 0xbf800000190d7423 */ /* 0x002fc80000000002 */
[----:B------:R-:W-:-:S04]  /*4230*/  FADD.FTZ R14, -R13, -RZ ;  /* 0x800000ff0d0e7221 */ /* 0x000fc80000010100 */
[----:B------:R-:W-:-:S07]  /*4240*/  FFMA R25, R25, R14, R25 ;  /* 0x0000000e19197223 */ /* 0x000fce0000000019 */
.L_x_155:
[----:B------:R-:W-:Y:S05]  /*4250*/  BSYNC.RECONVERGENT B2 ;  /* 0x0000000000027941 */ /* 0x000fea0003800200 */
.L_x_153:
        /* <DEDUP_REMOVED lines=20> */
.L_x_149:
[----:B------:R-:W-:Y:S05]  /*43a0*/  BSYNC.RECONVERGENT B1 ;  /* 0x0000000000017941 */ /* 0x000fea0003800200 */
.L_x_148:
[----:B------:R-:W5:Y:S01]  /*43b0*/  LDL.U8 R2, [R0+-0x3] ;  /* 0xfffffd0000027983 */ /* 0x000f620000100000 */
[----:B------:R-:W-:Y:S01]  /*43c0*/  BSSY.RECONVERGENT B1, `(.L_x_156) ;  /* 0x0000036000017945 */ /* 0x000fe20003800200 */
[----:B-----5:R-:W-:-:S13]  /*43d0*/  ISETP.NE.AND P0, PT, R2, RZ, PT ;  /* 0x000000ff0200720c */ /* 0x020fda0003f05270 */
[----:B------:R-:W-:Y:S05]  /*43e0*/  @P0 BRA `(.L_x_157) ;  /* 0x0000000000cc0947 */ /* 0x000fea0003800000 */
[----:B-1234-:R-:W2:Y:S04]  /*43f0*/  LDL R12, [R3+-0x10] ;  /* 0xfffff000030c7983 */ /* 0x01eea80000100800 */
        /* <DEDUP_REMOVED lines=12> */
.L_x_159:
[----:B------:R-:W-:Y:S01]  /*44c0*/  FMUL.FTZ R2, R13, R14 ;  /* 0x0000000e0d027220 */ /* 0x000fe20000410000 */
[----:B------:R-:W-:-:S03]  /*44d0*/  FMUL.FTZ R14, R14, 0.5 ;  /* 0x3f0000000e0e7820 */ /* 0x000fc60000410000 */
[----:B------:R-:W-:-:S04]  /*44e0*/  FFMA R13, -R2, R2, R13 ;  /* 0x00000002020d7223 */ /* 0x000fc8000000010d */
[----:B------:R-:W-:-:S07]  /*44f0*/  FFMA R2, R13, R14, R2 ;  /* 0x0000000e0d027223 */ /* 0x000fce0000000002 */
.L_x_160:
[----:B------:R-:W-:Y:S05]  /*4500*/  BSYNC.RECONVERGENT B0 ;  /* 0x0000000000007941 */ /* 0x000fea0003800200 */
.L_x_158:
        /* <DEDUP_REMOVED lines=8> */
.L_x_162:
[----:B------:R-:W1:Y:S02]  /*4590*/  MUFU.RCP R25, R2 ;  /* 0x0000000200197308 */ /* 0x000e640000001000 */
[----:B-1----:R-:W-:-:S04]  /*45a0*/  FFMA R13, R25, R2, -1 ;  /* 0xbf800000190d7423 */ /* 0x002fc80000000002 */
[----:B------:R-:W-:-:S04]  /*45b0*/  FADD.FTZ R14, -R13, -RZ ;  /* 0x800000ff0d0e7221 */ /* 0x000fc80000010100 */
[----:B------:R-:W-:-:S07]  /*45c0*/  FFMA R25, R25, R14, R25 ;  /* 0x0000000e19197223 */ /* 0x000fce0000000019 */
.L_x_163:
[----:B------:R-:W-:Y:S05]  /*45d0*/  BSYNC.RECONVERGENT B2 ;  /* 0x0000000000027941 */ /* 0x000fea0003800200 */
.L_x_161:
        /* <DEDUP_REMOVED lines=20> */
.L_x_157:
[----:B------:R-:W-:Y:S05]  /*4720*/  BSYNC.RECONVERGENT B1 ;  /* 0x0000000000017941 */ /* 0x000fea0003800200 */
.L_x_156:
[----:B------:R-:W5:Y:S01]  /*4730*/  LDL.U8 R2, [R0+-0x2] ;  /* 0xfffffe0000027983 */ /* 0x000f620000100000 */
[----:B------:R-:W-:Y:S01]  /*4740*/  BSSY.RECONVERGENT B1, `(.L_x_164) ;  /* 0x0000036000017945 */ /* 0x000fe20003800200 */
[----:B-----5:R-:W-:-:S13]  /*4750*/  ISETP.NE.AND P0, PT, R2, RZ, PT ;  /* 0x000000ff0200720c */ /* 0x020fda0003f05270 */
[----:B------:R-:W-:Y:S05]  /*4760*/  @P0 BRA `(.L_x_165) ;  /* 0x0000000000cc0947 */ /* 0x000fea0003800000 */
[----:B01234-:R-:W2:Y:S04]  /*4770*/  LDL R12, [R3+-0xc] ;  /* 0xfffff400030c7983 */ /* 0x01fea80000100800 */
[----:B------:R-:W3:Y:S01]  /*4780*/  LDL R10, [R6+-0xc] ;  /* 0xfffff400060a7983 */ /* 0x000ee20000100800 */
[----:B------:R-:W-:Y:S01]  /*4790*/  BSSY.RECONVERGENT B0, `(.L_x_166) ;  /* 0x000000f000007945 */ /* 0x000fe20003800200 */
[----:B--2---:R-:W-:-:S04]  /*47a0*/  FFMA R13, -R12, R12, 1 ;  /* 0x3f8000000c0d7423 */ /* 0x004fc8000000010c */
[----:B---3--:R-:W-:-:S04]  /*47b0*/  FFMA R13, -R10, R10, R13 ;  /* 0x0000000a0a0d7223 */ /* 0x008fc8000000010d */
        /* <DEDUP_REMOVED lines=8> */
.L_x_167:
[----:B------:R-:W-:Y:S01]  /*4840*/  FMUL.FTZ R2, R13, R14 ;  /* 0x0000000e0d027220 */ /* 0x000fe20000410000 */
[----:B------:R-:W-:-:S03]  /*4850*/  FMUL.FTZ R14, R14, 0.5 ;  /* 0x3f0000000e0e7820 */ /* 0x000fc60000410000 */
[----:B------:R-:W-:-:S04]  /*4860*/  FFMA R13, -R2, R2, R13 ;  /* 0x00000002020d7223 */ /* 0x000fc8000000010d */
[----:B------:R-:W-:-:S07]  /*4870*/  FFMA R2, R13, R14, R2 ;  /* 0x0000000e0d027223 */ /* 0x000fce0000000002 */
.L_x_168:
[----:B------:R-:W-:Y:S05]  /*4880*/  BSYNC.RECONVERGENT B0 ;  /* 0x0000000000007941 */ /* 0x000fea0003800200 */
.L_x_166:
[----:B------:R-:W-:Y:S01]  /*4890*/  IADD3 R13, PT, PT, R2, 0x1800000, RZ ;  /* 0x01800000020d7810 */ /* 0x000fe20007ffe0ff */
[----:B------:R-:W-:Y:S03]  /*48a0*/  BSSY.RECONVERGENT B2, `(.L_x_169) ;  /* 0x000000b000027945 */ /* 0x000fe60003800200 */
[----:B------:R-:W-:-:S04]  /*48b0*/  LOP3.LUT R13, R13, 0x7f800000, RZ, 0xc0, !PT ;  /* 0x7f8000000d0d7812 */ /* 0x000fc800078ec0ff */
[----:B------:R-:W-:-:S13]  /*48c0*/  ISETP.GT.U32.AND P0, PT, R13, 0x1ffffff, PT ;  /* 0x01ffffff0d00780c */ /* 0x000fda0003f04070 */
[----:B------:R-:W-:Y:S05]  /*48d0*/  @P0 BRA `(.L_x_170) ;  /* 0x00000000000c0947 */ /* 0x000fea0003800000 */
[----:B------:R-:W-:-:S07]  /*48e0*/  MOV R14, 0x4900 ;  /* 0x00004900000e7802 */ /* 0x000fce0000000f00 */
[----:B------:R-:W-:Y:S05]  /*48f0*/  CALL.REL.NOINC `($__internal_3_$__cuda_sm20_rcp_rn_f32_slowpath) ;  /* 0x0000002400507944 */ /* 0x000fea0003c00000 */
[----:B------:R-:W-:Y:S05]  /*4900*/  BRA `(.L_x_171) ;  /* 0x0000000000107947 */ /* 0x000fea0003800000 */
.L_x_170:
[----:B------:R-:W0:Y:S02]  /*4910*/  MUFU.RCP R25, R2 ;  /* 0x0000000200197308 */ /* 0x000e240000001000 */
[----:B0-----:R-:W-:-:S04]  /*4920*/  FFMA R13, R25, R2, -1 ;  /* 0xbf800000190d7423 */ /* 0x001fc80000000002 */
[----:B------:R-:W-:-:S04]  /*4930*/  FADD.FTZ R14, -R13, -RZ ;  /* 0x800000ff0d0e7221 */ /* 0x000fc80000010100 */
[----:B------:R-:W-:-:S07]  /*4940*/  FFMA R25, R25, R14, R25 ;  /* 0x0000000e19197223 */ /* 0x000fce0000000019 */
.L_x_171:
[----:B------:R-:W-:Y:S05]  /*4950*/  BSYNC.RECONVERGENT B2 ;  /* 0x0000000000027941 */ /* 0x000fea0003800200 */
.L_x_169:
        /* <DEDUP_REMOVED lines=16> */
[----:B------:R-:W0:Y:S02]  /*4a60*/  F2I.TRUNC.NTZ R2, R2 ;  /* 0x0000000200027305 */ /* 0x000e24000020f100 */
[----:B0-----:R-:W-:-:S04]  /*4a70*/  IMAD R13, R13, UR5, R2 ;  /* 0x000000050d0d7c24 */ /* 0x001fc8000f8e0202 */
[----:B------:R-:W-:-:S05]  /*4a80*/  IMAD.WIDE R12, R13, 0x4, R4 ;  /* 0x000000040d0c7825 */ /* 0x000fca00078e0204 */
[----:B------:R0:W-:Y:S02]  /*4a90*/  REDG.E.ADD.STRONG.GPU desc[UR8][R12.64], R15 ;  /* 0x0000000f0c00798e */ /* 0x0001e4000c12e108 */
.L_x_165:
[----:B------:R-:W-:Y:S05]  /*4aa0*/  BSYNC.RECONVERGENT B1 ;  /* 0x0000000000017941 */ /* 0x000fea0003800200 */
.L_x_164:
        /* <DEDUP_REMOVED lines=17> */
.L_x_175:
[----:B------:R-:W-:Y:S01]  /*4bc0*/  FMUL.FTZ R2, R13, R14 ;  /* 0x0000000e0d027220 */ /* 0x000fe20000410000 */
[----:B------:R-:W-:-:S03]  /*4bd0*/  FMUL.FTZ R14, R14, 0.5 ;  /* 0x3f0000000e0e7820 */ /* 0x000fc60000410000 */
[----:B------:R-:W-:-:S04]  /*4be0*/  FFMA R13, -R2, R2, R13 ;  /* 0x00000002020d7223 */ /* 0x000fc8000000010d */
[----:B------:R-:W-:-:S07]  /*4bf0*/  FFMA R2, R13, R14, R2 ;  /* 0x0000000e0d027223 */ /* 0x000fce0000000002 */
.L_x_176:
[----:B------:R-:W-:Y:S05]  /*4c00*/  BSYNC.RECONVERGENT B0 ;  /* 0x0000000000007941 */ /* 0x000fea0003800200 */
.L_x_174:
        /* <DEDUP_REMOVED lines=8> */
.L_x_178:
[----:B------:R-:W0:Y:S02]  /*4c90*/  MUFU.RCP R25, R2 ;  /* 0x0000000200197308 */ /* 0x000e240000001000 */
[----:B0-----:R-:W-:-:S04]  /*4ca0*/  FFMA R13, R25, R2, -1 ;  /* 0xbf800000190d7423 */ /* 0x001fc80000000002 */
[----:B------:R-:W-:-:S04]  /*4cb0*/  FADD.FTZ R14, -R13, -RZ ;  /* 0x800000ff0d0e7221 */ /* 0x000fc80000010100 */
[----:B------:R-:W-:-:S07]  /*4cc0*/  FFMA R25, R25, R14, R25 ;  /* 0x0000000e19197223 */ /* 0x000fce0000000019 */
.L_x_179:
[----:B------:R-:W-:Y:S05]  /*4cd0*/  BSYNC.RECONVERGENT B2 ;  /* 0x0000000000027941 */ /* 0x000fea0003800200 */
.L_x_177:
        /* <DEDUP_REMOVED lines=20> */
.L_x_173:
[----:B------:R-:W-:Y:S05]  /*4e20*/  BSYNC.RECONVERGENT B1 ;  /* 0x0000000000017941 */ /* 0x000fea0003800200 */
.L_x_172:
[----:B------:R-:W5:Y:S01]  /*4e30*/  LDL.U8 R2, [R0] ;  /* 0x0000000000027983 */ /* 0x000f620000100000 */
        /* <DEDUP_REMOVED lines=16> */
.L_x_183:
[----:B------:R-:W-:Y:S01]  /*4f40*/  FMUL.FTZ R2, R13, R14 ;  /* 0x0000000e0d027220 */ /* 0x000fe20000410000 */
[----:B------:R-:W-:-:S03]  /*4f50*/  FMUL.FTZ R14, R14, 0.5 ;  /* 0x3f0000000e0e7820 */ /* 0x000fc60000410000 */
[----:B------:R-:W-:-:S04]  /*4f60*/  FFMA R13, -R2, R2, R13 ;  /* 0x00000002020d7223 */ /* 0x000fc8000000010d */
[----:B------:R-:W-:-:S07]  /*4f70*/  FFMA R2, R13, R14, R2 ;  /* 0x0000000e0d027223 */ /* 0x000fce0000000002 */
.L_x_184:
[----:B------:R-:W-:Y:S05]  /*4f80*/  BSYNC.RECONVERGENT B0 ;  /* 0x0000000000007941 */ /* 0x000fea0003800200 */
.L_x_182:
        /* <DEDUP_REMOVED lines=8> */
.L_x_186:
[----:B------:R-:W0:Y:S02]  /*5010*/  MUFU.RCP R25, R2 ;  /* 0x0000000200197308 */ /* 0x000e240000001000 */
[----:B0-----:R-:W-:-:S04]  /*5020*/  FFMA R13, R25, R2, -1 ;  /* 0xbf800000190d7423 */ /* 0x001fc80000000002 */
[----:B------:R-:W-:-:S04]  /*5030*/  FADD.FTZ R14, -R13, -RZ ;  /* 0x800000ff0d0e7221 */ /* 0x000fc80000010100 */
[----:B------:R-:W-:-:S07]  /*5040*/  FFMA R25, R25, R14, R25 ;  /* 0x0000000e19197223 */ /* 0x000fce0000000019 */
.L_x_187:
[----:B------:R-:W-:Y:S05]  /*5050*/  BSYNC.RECONVERGENT B2 ;  /* 0x0000000000027941 */ /* 0x000fea0003800200 */
.L_x_185:
        /* <DEDUP_REMOVED lines=20> */
.L_x_181:
[----:B------:R-:W-:Y:S05]  /*51a0*/  BSYNC.RECONVERGENT B1 ;  /* 0x0000000000017941 */ /* 0x000fea0003800200 */
.L_x_180:
[----:B------:R-:W5:Y:S01]  /*51b0*/  LDL.U8 R2, [R0+0x1] ;  /* 0x0000010000027983 */ /* 0x000f620000100000 */
[----:B------:R-:W-:Y:S01]  /*51c0*/  BSSY.RECONVERGENT B1, `(.L_x_188) ;  /* 0x0000036000017945 */ /* 0x000fe20003800200 */
[----:B-----5:R-:W-:-:S13]  /*51d0*/  ISETP.NE.AND P0, PT, R2, RZ, PT ;  /* 0x000000ff0200720c */ /* 0x020fda0003f05270 */
[----:B------:R-:W-:Y:S05]  /*51e0*/  @P0 BRA `(.L_x_189) ;  /* 0x0000000000cc0947 */ /* 0x000fea0003800000 */
[----:B01234-:R-:W2:Y:S04]  /*51f0*/  LDL R12, [R3] ;  /* 0x00000000030c7983 */ /* 0x01fea80000100800 */
[----:B------:R-:W3:Y:S01]  /*5200*/  LDL R10, [R6] ;  /* 0x00000000060a7983 */ /* 0x000ee20000100800 */
        /* <DEDUP_REMOVED lines=11> */
.L_x_191:
[----:B------:R-:W-:Y:S01]  /*52c0*/  FMUL.FTZ R2, R13, R14 ;  /* 0x0000000e0d027220 */ /* 0x000fe20000410000 */
[----:B------:R-:W-:-:S03]  /*52d0*/  FMUL.FTZ R14, R14, 0.5 ;  /* 0x3f0000000e0e7820 */ /* 0x000fc60000410000 */
[----:B------:R-:W-:-:S04]  /*52e0*/  FFMA R13, -R2, R2, R13 ;  /* 0x00000002020d7223 */ /* 0x000fc8000000010d */
[----:B------:R-:W-:-:S07]  /*52f0*/  FFMA R2, R13, R14, R2 ;  /* 0x0000000e0d027223 */ /* 0x000fce0000000002 */
.L_x_192:
[----:B------:R-:W-:Y:S05]  /*5300*/  BSYNC.RECONVERGENT B0 ;  /* 0x0000000000007941 */ /* 0x000fea0003800200 */
.L_x_190:
        /* <DEDUP_REMOVED lines=8> */
.L_x_194:
[----:B------:R-:W0:Y:S02]  /*5390*/  MUFU.RCP R25, R2 ;  /* 0x0000000200197308 */ /* 0x000e240000001000 */
[----:B0-----:R-:W-:-:S04]  /*53a0*/  FFMA R13, R25, R2, -1 ;  /* 0xbf800000190d7423 */ /* 0x001fc80000000002 */
[----:B------:R-:W-:-:S04]  /*53b0*/  FADD.FTZ R14, -R13, -RZ ;  /* 0x800000ff0d0e7221 */ /* 0x000fc80000010100 */
[----:B------:R-:W-:-:S07]  /*53c0*/  FFMA R25, R25, R14, R25 ;  /* 0x0000000e19197223 */ /* 0x000fce0000000019 */
.L_x_195:
[----:B------:R-:W-:Y:S05]  /*53d0*/  BSYNC.RECONVERGENT B2 ;  /* 0x0000000000027941 */ /* 0x000fea0003800200 */
.L_x_193:
        /* <DEDUP_REMOVED lines=20> */
.L_x_189:
[----:B------:R-:W-:Y:S05]  /*5520*/  BSYNC.RECONVERGENT B1 ;  /* 0x0000000000017941 */ /* 0x000fea0003800200 */
.L_x_188:
[----:B------:R-:W5:Y:S01]  /*5530*/  LDL.U8 R2, [R0+0x2] ;  /* 0x0000020000027983 */ /* 0x000f620000100000 */
[----:B------:R-:W-:Y:S01]  /*5540*/  BSSY.RECONVERGENT B1, `(.L_x_196) ;  /* 0x0000036000017945 */ /* 0x000fe20003800200 */
[----:B-----5:R-:W-:-:S13]  /*5550*/  ISETP.NE.AND P0, PT, R2, RZ, PT ;  /* 0x000000ff0200720c */ /* 0x020fda0003f05270 */
[----:B------:R-:W-:Y:S05]  /*5560*/  @P0 BRA `(.L_x_197) ;  /* 0x0000000000cc0947 */ /* 0x000fea0003800000 */
[----:B01234-:R-:W2:Y:S04]  /*5570*/  LDL R12, [R3+0x4] ;  /* 0x00000400030c7983 */ /* 0x01fea80000100800 */
[----:B------:R-:W3:Y:S01]  /*5580*/  LDL R10, [R6+0x4] ;  /* 0x00000400060a7983 */ /* 0x000ee20000100800 */
        /* <DEDUP_REMOVED lines=11> */
.L_x_199:
[----:B------:R-:W-:Y:S01]  /*5640*/  FMUL.FTZ R2, R13, R14 ;  /* 0x0000000e0d027220 */ /* 0x000fe20000410000 */
[----:B------:R-:W-:-:S03]  /*5650*/  FMUL.FTZ R14, R14, 0.5 ;  /* 0x3f0000000e0e7820 */ /* 0x000fc60000410000 */
[----:B------:R-:W-:-:S04]  /*5660*/  FFMA R13, -R2, R2, R13 ;  /* 0x00000002020d7223 */ /* 0x000fc8000000010d */
[----:B------:R-:W-:-:S07]  /*5670*/  FFMA R2, R13, R14, R2 ;  /* 0x0000000e0d027223 */ /* 0x000fce0000000002 */
.L_x_200:
[----:B------:R-:W-:Y:S05]  /*5680*/  BSYNC.RECONVERGENT B0 ;  /* 0x0000000000007941 */ /* 0x000fea0003800200 */
.L_x_198:
        /* <DEDUP_REMOVED lines=8> */
.L_x_202:
[----:B------:R-:W0:Y:S02]  /*5710*/  MUFU.RCP R25, R2 ;  /* 0x0000000200197308 */ /* 0x000e240000001000 */
[----:B0-----:R-:W-:-:S04]  /*5720*/  FFMA R13, R25, R2, -1 ;  /* 0xbf800000190d7423 */ /* 0x001fc80000000002 */
[----:B------:R-:W-:-:S04]  /*5730*/  FADD.FTZ R14, -R13, -RZ ;  /* 0x800000ff0d0e7221 */ /* 0x000fc80000010100 */
[----:B------:R-:W-:-:S07]  /*5740*/  FFMA R25, R25, R14, R25 ;  /* 0x0000000e19197223 */ /* 0x000fce0000000019 */
.L_x_203:
[----:B------:R-:W-:Y:S05]  /*5750*/  BSYNC.RECONVERGENT B2 ;  /* 0x0000000000027941 */ /* 0x000fea0003800200 */
.L_x_201:
        /* <DEDUP_REMOVED lines=20> */
.L_x_197:
[----:B------:R-:W-:Y:S05]  /*58a0*/  BSYNC.RECONVERGENT B1 ;  /* 0x0000000000017941 */ /* 0x000fea0003800200 */
.L_x_196:
        /* <DEDUP_REMOVED lines=17> */
.L_x_207:
[----:B------:R-:W-:Y:S01]  /*59c0*/  FMUL.FTZ R2, R13, R14 ;  /* 0x0000000e0d027220 */ /* 0x000fe20000410000 */
[----:B------:R-:W-:-:S03]  /*59d0*/  FMUL.FTZ R14, R14, 0.5 ;  /* 0x3f0000000e0e7820 */ /* 0x000fc60000410000 */
[----:B------:R-:W-:-:S04]  /*59e0*/  FFMA R13, -R2, R2, R13 ;  /* 0x00000002020d7223 */ /* 0x000fc8000000010d */
[----:B------:R-:W-:-:S07]  /*59f0*/  FFMA R2, R13, R14, R2 ;  /* 0x0000000e0d027223 */ /* 0x000fce0000000002 */
.L_x_208:
[----:B------:R-:W-:Y:S05]  /*5a00*/  BSYNC.RECONVERGENT B0 ;  /* 0x0000000000007941 */ /* 0x000fea0003800200 */
.L_x_206:
        /* <DEDUP_REMOVED lines=8> */
.L_x_210:
[----:B------:R-:W0:Y:S02]  /*5a90*/  MUFU.RCP R25, R2 ;  /* 0x0000000200197308 */ /* 0x000e240000001000 */
[----:B0-----:R-:W-:-:S04]  /*5aa0*/  FFMA R13, R25, R2, -1 ;  /* 0xbf800000190d7423 */ /* 0x001fc80000000002 */
[----:B------:R-:W-:-:S04]  /*5ab0*/  FADD.FTZ R14, -R13, -RZ ;  /* 0x800000ff0d0e7221 */ /* 0x000fc80000010100 */
[----:B------:R-:W-:-:S07]  /*5ac0*/  FFMA R25, R25, R14, R25 ;  /* 0x0000000e19197223 */ /* 0x000fce0000000019 */
.L_x_211:
[----:B------:R-:W-:Y:S05]  /*5ad0*/  BSYNC.RECONVERGENT B2 ;  /* 0x0000000000027941 */ /* 0x000fea0003800200 */
.L_x_209:
        /* <DEDUP_REMOVED lines=20> */
.L_x_205:
[----:B------:R-:W-:Y:S05]  /*5c20*/  BSYNC.RECONVERGENT B1 ;  /* 0x0000000000017941 */ /* 0x000fea0003800200 */
.L_x_204:
        /* <DEDUP_REMOVED lines=17> */
.L_x_215:
[----:B------:R-:W-:Y:S01]  /*5d40*/  FMUL.FTZ R2, R13, R14 ;  /* 0x0000000e0d027220 */ /* 0x000fe20000410000 */
[----:B------:R-:W-:-:S03]  /*5d50*/  FMUL.FTZ R14, R14, 0.5 ;  /* 0x3f0000000e0e7820 */ /* 0x000fc60000410000 */
[----:B------:R-:W-:-:S04]  /*5d60*/  FFMA R13, -R2, R2, R13 ;  /* 0x00000002020d7223 */ /* 0x000fc8000000010d */
[----:B------:R-:W-:-:S07]  /*5d70*/  FFMA R2, R13, R14, R2 ;  /* 0x0000000e0d027223 */ /* 0x000fce0000000002 */
.L_x_216:
[----:B------:R-:W-:Y:S05]  /*5d80*/  BSYNC.RECONVERGENT B0 ;  /* 0x0000000000007941 */ /* 0x000fea0003800200 */
.L_x_214:
        /* <DEDUP_REMOVED lines=8> */
.L_x_218:
[----:B------:R-:W0:Y:S02]  /*5e10*/  MUFU.RCP R25, R2 ;  /* 0x0000000200197308 */ /* 0x000e240000001000 */
[----:B0-----:R-:W-:-:S04]  /*5e20*/  FFMA R13, R25, R2, -1 ;  /* 0xbf800000190d7423 */ /* 0x001fc80000000002 */
[----:B------:R-:W-:-:S04]  /*5e30*/  FADD.FTZ R14, -R13, -RZ ;  /* 0x800000ff0d0e7221 */ /* 0x000fc80000010100 */
[----:B------:R-:W-:-:S07]  /*5e40*/  FFMA R25, R25, R14, R25 ;  /* 0x0000000e19197223 */ /* 0x000fce0000000019 */
.L_x_219:
[----:B------:R-:W-:Y:S05]  /*5e50*/  BSYNC.RECONVERGENT B2 ;  /* 0x0000000000027941 */ /* 0x000fea0003800200 */
.L_x_217:
        /* <DEDUP_REMOVED lines=20> */
.L_x_213:
[----:B------:R-:W-:Y:S05]  /*5fa0*/  BSYNC.RECONVERGENT B1 ;  /* 0x0000000000017941 */ /* 0x000fea0003800200 */
.L_x_212:
        /* <DEDUP_REMOVED lines=17> */
.L_x_223:
[----:B------:R-:W-:Y:S01]  /*60c0*/  FMUL.FTZ R2, R13, R14 ;  /* 0x0000000e0d027220 */ /* 0x000fe20000410000 */
[----:B------:R-:W-:-:S03]  /*60d0*/  FMUL.FTZ R14, R14, 0.5 ;  /* 0x3f0000000e0e7820 */ /* 0x000fc60000410000 */
[----:B------:R-:W-:-:S04]  /*60e0*/  FFMA R13, -R2, R2, R13 ;  /* 0x00000002020d7223 */ /* 0x000fc8000000010d */
[----:B------:R-:W-:-:S07]  /*60f0*/  FFMA R2, R13, R14, R2 ;  /* 0x0000000e0d027223 */ /* 0x000fce0000000002 */
.L_x_224:
[----:B------:R-:W-:Y:S05]  /*6100*/  BSYNC.RECONVERGENT B0 ;  /* 0x0000000000007941 */ /* 0x000fea0003800200 */
.L_x_222:
        /* <DEDUP_REMOVED lines=8> */
.L_x_226:
[----:B------:R-:W0:Y:S02]  /*6190*/  MUFU.RCP R25, R2 ;  /* 0x0000000200197308 */ /* 0x000e240000001000 */
[----:B0-----:R-:W-:-:S04]  /*61a0*/  FFMA R13, R25, R2, -1 ;  /* 0xbf800000190d7423 */ /* 0x001fc80000000002 */
[----:B------:R-:W-:-:S04]  /*61b0*/  FADD.FTZ R14, -R13, -RZ ;  /* 0x800000ff0d0e7221 */ /* 0x000fc80000010100 */
[----:B------:R-:W-:-:S07]  /*61c0*/  FFMA R25, R25, R14, R25 ;  /* 0x0000000e19197223 */ /* 0x000fce0000000019 */
.L_x_227:
[----:B------:R-:W-:Y:S05]  /*61d0*/  BSYNC.RECONVERGENT B2 ;  /* 0x0000000000027941 */ /* 0x000fea0003800200 */
.L_x_225:
        /* <DEDUP_REMOVED lines=20> */
.L_x_221:
[----:B------:R-:W-:Y:S05]  /*6320*/  BSYNC.RECONVERGENT B1 ;  /* 0x0000000000017941 */ /* 0x000fea0003800200 */
.L_x_220:
        /* <DEDUP_REMOVED lines=17> */
.L_x_231:
[----:B------:R-:W-:Y:S01]  /*6440*/  FMUL.FTZ R2, R13, R14 ;  /* 0x0000000e0d027220 */ /* 0x000fe20000410000 */
[----:B------:R-:W-:-:S03]  /*6450*/  FMUL.FTZ R14, R14, 0.5 ;  /* 0x3f0000000e0e7820 */ /* 0x000fc60000410000 */
[----:B------:R-:W-:-:S04]  /*6460*/  FFMA R13, -R2, R2, R13 ;  /* 0x00000002020d7223 */ /* 0x000fc8000000010d */
[----:B------:R-:W-:-:S07]  /*6470*/  FFMA R2, R13, R14, R2 ;  /* 0x0000000e0d027223 */ /* 0x000fce0000000002 */
.L_x_232:
[----:B------:R-:W-:Y:S05]  /*6480*/  BSYNC.RECONVERGENT B0 ;  /* 0x0000000000007941 */ /* 0x000fea0003800200 */
.L_x_230:
        /* <DEDUP_REMOVED lines=8> */
.L_x_234:
[----:B------:R-:W0:Y:S02]  /*6510*/  MUFU.RCP R25, R2 ;  /* 0x0000000200197308 */ /* 0x000e240000001000 */
[----:B0-----:R-:W-:-:S04]  /*6520*/  FFMA R13, R25, R2, -1 ;  /* 0xbf800000190d7423 */ /* 0x001fc80000000002 */
[----:B------:R-:W-:-:S04]  /*6530*/  FADD.FTZ R14, -R13, -RZ ;  /* 0x800000ff0d0e7221 */ /* 0x000fc80000010100 */
[----:B------:R-:W-:-:S07]  /*6540*/  FFMA R25, R25, R14, R25 ;  /* 0x0000000e19197223 */ /* 0x000fce0000000019 */
.L_x_235:
[----:B------:R-:W-:Y:S05]  /*6550*/  BSYNC.RECONVERGENT B2 ;  /* 0x0000000000027941 */ /* 0x000fea0003800200 */
.L_x_233:
        /* <DEDUP_REMOVED lines=20> */
.L_x_229:
[----:B------:R-:W-:Y:S05]  /*66a0*/  BSYNC.RECONVERGENT B1 ;  /* 0x0000000000017941 */ /* 0x000fea0003800200 */
.L_x_228:
        /* <DEDUP_REMOVED lines=17> */
.L_x_239:
[----:B------:R-:W-:Y:S01]  /*67c0*/  FMUL.FTZ R2, R13, R14 ;  /* 0x0000000e0d027220 */ /* 0x000fe20000410000 */
[----:B------:R-:W-:-:S03]  /*67d0*/  FMUL.FTZ R14, R14, 0.5 ;  /* 0x3f0000000e0e7820 */ /* 0x000fc60000410000 */
[----:B------:R-:W-:-:S04]  /*67e0*/  FFMA R13, -R2, R2, R13 ;  /* 0x00000002020d7223 */ /* 0x000fc8000000010d */
[----:B------:R-:W-:-:S07]  /*67f0*/  FFMA R2, R13, R14, R2 ;  /* 0x0000000e0d027223 */ /* 0x000fce0000000002 */
.L_x_240:
[----:B------:R-:W-:Y:S05]  /*6800*/  BSYNC.RECONVERGENT B0 ;  /* 0x0000000000007941 */ /* 0x000fea0003800200 */
.L_x_238:
        /* <DEDUP_REMOVED lines=8> */
.L_x_242:
[----:B------:R-:W0:Y:S02]  /*6890*/  MUFU.RCP R25, R2 ;  /* 0x0000000200197308 */ /* 0x000e240000001000 */
[----:B0-----:R-:W-:-:S04]  /*68a0*/  FFMA R13, R25, R2, -1 ;  /* 0xbf800000190d7423 */ /* 0x001fc80000000002 */
[----:B------:R-:W-:-:S04]  /*68b0*/  FADD.FTZ R14, -R13, -RZ ;  /* 0x800000ff0d0e7221 */ /* 0x000fc80000010100 */
[----:B------:R-:W-:-:S07]  /*68c0*/  FFMA R25, R25, R14, R25 ;  /* 0x0000000e19197223 */ /* 0x000fce0000000019 */
.L_x_243:
[----:B------:R-:W-:Y:S05]  /*68d0*/  BSYNC.RECONVERGENT B2 ;  /* 0x0000000000027941 */ /* 0x000fea0003800200 */
.L_x_241:
        /* <DEDUP_REMOVED lines=20> */
.L_x_237:
[----:B------:R-:W-:Y:S05]  /*6a20*/  BSYNC.RECONVERGENT B1 ;  /* 0x0000000000017941 */ /* 0x000fea0003800200 */
.L_x_236:
[----:B------:R-:W5:Y:S01]  /*6a30*/  LDL.U8 R2, [R0+0x8] ;  /* 0x0000080000027983 */ /* 0x000f620000100000 */
[----:B------:R-:W-:Y:S01]  /*6a40*/  BSSY.RECONVERGENT B1, `(.L_x_244) ;  /* 0x0000036000017945 */ /* 0x000fe20003800200 */
[----:B-----5:R-:W-:-:S13]  /*6a50*/  ISETP.NE.AND P0, PT, R2, RZ, PT ;  /* 0x000000ff0200720c */ /* 0x020fda0003f05270 */
[----:B------:R-:W-:Y:S05]  /*6a60*/  @P0 BRA `(.L_x_245) ;  /* 0x0000000000cc0947 */ /* 0x000fea0003800000 */
[----:B------:R-:W5:Y:S04]  /*6a70*/  LDL R10, [R3+0x1c] ;  /* 0x00001c00030a7983 */ /* 0x000f680000100800 */
[----:B01234-:R-:W2:Y:S01]  /*6a80*/  LDL R12, [R6+0x1c] ;  /* 0x00001c00060c7983 */ /* 0x01fea20000100800 */
[----:B------:R-:W-:Y:S01]  /*6a90*/  BSSY.RECONVERGENT B0, `(.L_x_246) ;  /* 0x000000f000007945 */ /* 0x000fe20003800200 */
[----:B-----5:R-:W-:-:S04]  /*6aa0*/  FFMA R13, -R10, R10, 1 ;  /* 0x3f8000000a0d7423 */ /* 0x020fc8000000010a */
[----:B--2---:R-:W-:-:S04]  /*6ab0*/  FFMA R13, -R12, R12, R13 ;  /* 0x0000000c0c0d7223 */ /* 0x004fc8000000010d */
        /* <DEDUP_REMOVED lines=8> */
.L_x_247:
[----:B------:R-:W-:Y:S01]  /*6b40*/  FMUL.FTZ R2, R13, R14 ;  /* 0x0000000e0d027220 */ /* 0x000fe20000410000 */
[----:B------:R-:W-:-:S03]  /*6b50*/  FMUL.FTZ R14, R14, 0.5 ;  /* 0x3f0000000e0e7820 */ /* 0x000fc60000410000 */
[----:B------:R-:W-:-:S04]  /*6b60*/  FFMA R13, -R2, R2, R13 ;  /* 0x00000002020d7223 */ /* 0x000fc8000000010d */
[----:B------:R-:W-:-:S07]  /*6b70*/  FFMA R2, R13, R14, R2 ;  /* 0x0000000e0d027223 */ /* 0x000fce0000000002 */
.L_x_248:
[----:B------:R-:W-:Y:S05]  /*6b80*/  BSYNC.RECONVERGENT B0 ;  /* 0x0000000000007941 */ /* 0x000fea0003800200 */
.L_x_246:
        /* <DEDUP_REMOVED lines=8> */
.L_x_250:
[----:B------:R-:W0:Y:S02]  /*6c10*/  MUFU.RCP R25, R2 ;  /* 0x0000000200197308 */ /* 0x000e240000001000 */
[----:B0-----:R-:W-:-:S04]  /*6c20*/  FFMA R13, R25, R2, -1 ;  /* 0xbf800000190d7423 */ /* 0x001fc80000000002 */
[----:B------:R-:W-:-:S04]  /*6c30*/  FADD.FTZ R14, -R13, -RZ ;  /* 0x800000ff0d0e7221 */ /* 0x000fc80000010100 */
[----:B------:R-:W-:-:S07]  /*6c40*/  FFMA R25, R25, R14, R25 ;  /* 0x0000000e19197223 */ /* 0x000fce0000000019 */
.L_x_251:
[----:B------:R-:W-:Y:S05]  /*6c50*/  BSYNC.RECONVERGENT B2 ;  /* 0x0000000000027941 */ /* 0x000fea0003800200 */
.L_x_249:
        /* <DEDUP_REMOVED lines=20> */
.L_x_245:
[----:B------:R-:W-:Y:S05]  /*6da0*/  BSYNC.RECONVERGENT B1 ;  /* 0x0000000000017941 */ /* 0x000fea0003800200 */
.L_x_244:
[----:B------:R-:W-:Y:S01]  /*6db0*/  UIADD3 UR4, UPT, UPT, UR4, 0x1, URZ ;  /* 0x0000000104047890 */ /* 0x000fe2000fffe0ff */
[----:B------:R-:W-:Y:S01]  /*6dc0*/  IADD3 R0, PT, PT, R0, 0x10, RZ ;  /* 0x0000001000007810 */ /* 0x000fe20007ffe0ff */
[----:B------:R-:W-:Y:S01]  /*6dd0*/  VIADD R8, R8, 0x40 ;  /* 0x0000004008087836 */ /* 0x000fe20000000000 */
[----:B------:R-:W-:Y:S01]  /*6de0*/  IADD3 R3, PT, PT, R3, 0x40, RZ ;  /* 0x0000004003037810 */ /* 0x000fe20007ffe0ff */
[----:B------:R-:W-:Y:S01]  /*6df0*/  UISETP.NE.AND UP0, UPT, UR4, 0x10, UPT ;  /* 0x000000100400788c */ /* 0x000fe2000bf05270 */
[----:B------:R-:W-:Y:S02]  /*6e00*/  IADD3 R6, PT, PT, R6, 0x40, RZ ;  /* 0x0000004006067810 */ /* 0x000fe40007ffe0ff */
[----:B------:R-:W-:-:S06]  /*6e10*/  IADD3 R9, PT, PT, R9, 0x40, RZ ;  /* 0x0000004009097810 */ /* 0x000fcc0007ffe0ff */
[----:B------:R-:W-:Y:S05]  /*6e20*/  BRA.U UP0, `(.L_x_252) ;  /* 0xffffffc500e07547 */ /* 0x000fea000b83ffff */
[----:B------:R-:W-:Y:S05]  /*6e30*/  EXIT ;  /* 0x000000000000794d */ /* 0x000fea0003800000 */
        .weak           $__internal_3_$__cuda_sm20_rcp_rn_f32_slowpath
        .type           $__internal_3_$__cuda_sm20_rcp_rn_f32_slowpath,@function
        .size           $__internal_3_$__cuda_sm20_rcp_rn_f32_slowpath,($__internal_4_$__cuda_sm20_sqrt_rn_f32_slowpath - $__internal_3_$__cuda_sm20_rcp_rn_f32_slowpath)
$__internal_3_$__cuda_sm20_rcp_rn_f32_slowpath:
        /* <DEDUP_REMOVED lines=15> */
.L_x_254:
[----:B------:R-:W-:-:S05]  /*6f30*/  VIADD R15, R25, 0xffffff03 ;  /* 0xffffff03190f7836 */ /* 0x000fca0000000000 */
[----:B------:R-:W-:-:S13]  /*6f40*/  ISETP.GT.U32.AND P0, PT, R15, 0x1, PT ;  /* 0x000000010f00780c */ /* 0x000fda0003f04070 */
[----:B------:R-:W-:Y:S05]  /*6f50*/  @P0 BRA `(.L_x_256) ;  /* 0x0000000000780947 */ /* 0x000fea0003800000 */
[----:B------:R-:W-:Y:S01]  /*6f60*/  LOP3.LUT R31, R2, 0x7fffff, RZ, 0xc0, !PT ;  /* 0x007fffff021f7812 */ /* 0x000fe200078ec0ff */
[----:B------:R-:W-:Y:S01]  /*6f70*/  HFMA2 R28, -RZ, RZ, 0, 1.78813934326171875e-07 ;  /* 0x00000003ff1c7431 */ /* 0x000fe200000001ff */
[----:B------:R-:W-:Y:S02]  /*6f80*/  IADD3 R25, PT, PT, R25, -0xfc, RZ ;  /* 0xffffff0419197810 */ /* 0x000fe40007ffe0ff */
[----:B------:R-:W-:-:S04]  /*6f90*/  LOP3.LUT R31, R31, 0x3f800000, RZ, 0xfc, !PT ;  /* 0x3f8000001f1f7812 */ /* 0x000fc800078efcff */
[----:B------:R-:W0:Y:S02]  /*6fa0*/  MUFU.RCP R26, R31 ;  /* 0x0000001f001a7308 */ /* 0x000e240000001000 */
[----:B0-----:R-:W-:-:S04]  /*6fb0*/  FFMA R29, R31, R26, -1 ;  /* 0xbf8000001f1d7423 */ /* 0x001fc8000000001a */
[----:B------:R-:W-:-:S04]  /*6fc0*/  FADD.FTZ R29, -R29, -RZ ;  /* 0x800000ff1d1d7221 */ /* 0x000fc80000010100 */
[CCC-:B------:R-:W-:Y:S01]  /*6fd0*/  FFMA.RM R27, R26.reuse, R29.reuse, R26.reuse ;  /* 0x0000001d1a1b7223 */ /* 0x1c0fe2000000401a */
[----:B------:R-:W-:-:S05]  /*6fe0*/  FFMA.RP R26, R26, R29, R26 ;  /* 0x0000001d1a1a7223 */ /* 0x000fca000000801a */
[C---:B------:R-:W-:Y:S02]  /*6ff0*/  FSETP.NEU.FTZ.AND P0, PT, R27.reuse, R26, PT ;  /* 0x0000001a1b00720b */ /* 0x040fe40003f1d000 */
[----:B------:R-:W-:Y:S02]  /*7000*/  LOP3.LUT R26, R27, 0x7fffff, RZ, 0xc0, !PT ;  /* 0x007fffff1b1a7812 */ /* 0x000fe400078ec0ff */
[----:B------:R-:W-:Y:S02]  /*7010*/  SHF.L.U32 R27, R28, R15, RZ ;  /* 0x0000000f1c1b7219 */ /* 0x000fe400000006ff */
[----:B------:R-:W-:-:S04]  /*7020*/  LOP3.LUT R26, R26, 0x800000, RZ, 0xfc, !PT ;  /* 0x008000001a1a7812 */ /* 0x000fc800078efcff */
[----:B------:R-:W-:Y:S02]  /*7030*/  LOP3.LUT R28, R27, R26, RZ, 0xc0, !PT ;  /* 0x0000001a1b1c7212 */ /* 0x000fe400078ec0ff */
[----:B------:R-:W-:Y:S02]  /*7040*/  SEL R27, RZ, 0xffffffff, !P0 ;  /* 0xffffffffff1b7807 */ /* 0x000fe40004000000 */
[-C--:B------:R-:W-:Y:S02]  /*7050*/  SHF.R.U32.HI R28, RZ, R15.reuse, R28 ;  /* 0x0000000fff1c7219 */ /* 0x080fe4000001161c */
[----:B------:R-:W-:Y:S02]  /*7060*/  IADD3 R27, PT, PT, -R27, RZ, RZ ;  /* 0x000000ff1b1b7210 */ /* 0x000fe40007ffe1ff */
[----:B------:R-:W-:Y:S02]  /*7070*/  LOP3.LUT P0, RZ, R28, 0x1, RZ, 0xc0, !PT ;  /* 0x000000011cff7812 */ /* 0x000fe4000780c0ff */
[----:B------:R-:W-:-:S02]  /*7080*/  LOP3.LUT P1, RZ, R27, R15, R26, 0xf8, !PT ;  /* 0x0000000f1bff7212 */ /* 0x000fc4000782f81a */
[----:B------:R-:W-:Y:S02]  /*7090*/  LOP3.LUT P3, RZ, R28, 0x2, RZ, 0xc0, !PT ;  /* 0x000000021cff7812 */ /* 0x000fe4000786c0ff */
[----:B------:R-:W-:Y:S02]  /*70a0*/  SHF.R.U32.HI R25, RZ, R25, R26 ;  /* 0x00000019ff197219 */ /* 0x000fe4000001161a */
[----:B------:R-:W-:Y:S02]  /*70b0*/  PLOP3.LUT P0, PT, P0, P1, P3, 0xe0, 0x0 ;  /* 0x000000000000781c */ /* 0x000fe40000703c30 */
[----:B------:R-:W-:Y:S02]  /*70c0*/  LOP3.LUT P1, RZ, R2, 0x7fffff, RZ, 0xc0, !PT ;  /* 0x007fffff02ff7812 */ /* 0x000fe4000782c0ff */
[----:B------:R-:W-:-:S05]  /*70d0*/  SEL R15, RZ, 0x1, !P0 ;  /* 0x00000001ff0f7807 */ /* 0x000fca0004000000 */
[----:B------:R-:W-:-:S05]  /*70e0*/  IMAD.MOV R15, RZ, RZ, -R15 ;  /* 0x000000ffff0f7224 */ /* 0x000fca00078e0a0f */
[----:B------:R-:W-:-:S13]  /*70f0*/  ISETP.GE.AND P0, PT, R15, RZ, PT ;  /* 0x000000ff0f00720c */ /* 0x000fda0003f06270 */
[----:B------:R-:W-:-:S04]  /*7100*/  @!P0 IADD3 R25, PT, PT, R25, 0x1, RZ ;  /* 0x0000000119198810 */ /* 0x000fc80007ffe0ff */
[----:B------:R-:W-:-:S04]  /*7110*/  @!P1 SHF.L.U32 R25, R25, 0x1, RZ ;  /* 0x0000000119199819 */ /* 0x000fc800000006ff */
[----:B------:R-:W-:Y:S01]  /*7120*/  LOP3.LUT R25, R25, 0x80000000, R2, 0xf8, !PT ;  /* 0x8000000019197812 */ /* 0x000fe200078ef802 */
[----:B------:R-:W-:Y:S06]  /*7130*/  BRA `(.L_x_255) ;  /* 0x0000000000047947 */ /* 0x000fec0003800000 */
.L_x_256:
[----:B------:R0:W1:Y:S02]  /*7140*/  MUFU.RCP R25, R2 ;  /* 0x0000000200197308 */ /* 0x0000640000001000 */
.L_x_255:
[----:B------:R-:W-:Y:S05]  /*7150*/  BSYNC.RECONVERGENT B0 ;  /* 0x0000000000007941 */ /* 0x000fea0003800200 */
.L_x_253:
[----:B------:R-:W-:-:S04]  /*7160*/  MOV R15, 0x0 ;  /* 0x00000000000f7802 */ /* 0x000fc80000000f00 */
[----:B01----:R-:W-:Y:S05]  /*7170*/  RET.REL.NODEC R14 `(_Z17causcal_kernel_16PiPfS0_iii) ;  /* 0xffffff8c0ea07950 */ /* 0x003fea0003c3ffff */
        .weak           $__internal_4_$__cuda_sm20_sqrt_rn_f32_slowpath
        .type           $__internal_4_$__cuda_sm20_sqrt_rn_f32_slowpath,@function
        .size           $__internal_4_$__cuda_sm20_sqrt_rn_f32_slowpath,($__internal_5_$__cuda_sm3x_div_rn_noftz_f32_slowpath - $__internal_4_$__cuda_sm20_sqrt_rn_f32_slowpath)
$__internal_4_$__cuda_sm20_sqrt_rn_f32_slowpath:
[----:B------:R-:W-:-:S13]  /*7180*/  LOP3.LUT P0, RZ, R13, 0x7fffffff, RZ, 0xc0, !PT ;  /* 0x7fffffff0dff7812 */ /* 0x000fda000780c0ff */
[----:B------:R-:W-:Y:S01]  /*7190*/  @!P0 IMAD.MOV.U32 R15, RZ, RZ, R13 ;  /* 0x000000ffff0f8224 */ /* 0x000fe200078e000d */
        /* <DEDUP_REMOVED lines=11> */
[----:B------:R-:W-:-:S03]  /*7250*/  @P0 FMUL.FTZ R14, R21, 0.5 ;  /* 0x3f000000150e0820 */ /* 0x000fc60000410000 */
[----:B------:R-:W-:-:S04]  /*7260*/  @P0 FADD.FTZ R15, -R19, -RZ ;  /* 0x800000ff130f0221 */ /* 0x000fc80000010100 */
[----:B------:R-:W-:Y:S01]  /*7270*/  @P0 FFMA R22, R19, R15, R20 ;  /* 0x0000000f13160223 */ /* 0x000fe20000000014 */
[----:B------:R-:W-:-:S03]  /*7280*/  @!P0 MOV R15, R13 ;  /* 0x0000000d000f8202 */ /* 0x000fc60000000f00 */
[----:B------:R-:W-:-:S04]  /*7290*/  @P0 FFMA R14, R22, R14, R19 ;  /* 0x0000000e160e0223 */ /* 0x000fc80000000013 */
[----:B------:R-:W-:-:S07]  /*72a0*/  @P0 FMUL.FTZ R15, R14, 2.3283064365386962891e-10 ;  /* 0x2f8000000e0f0820 */ /* 0x000fce0000410000 */
.L_x_257:
[----:B------:R-:W-:Y:S01]  /*72b0*/  MOV R20, R2 ;  /* 0x0000000200147202 */ /* 0x000fe20000000f00 */
[----:B------:R-:W-:-:S04]  /*72c0*/  IMAD.MOV.U32 R21, RZ, RZ, 0x0 ;  /* 0x00000000ff157424 */ /* 0x000fc800078e00ff */
[----:B------:R-:W-:Y:S05]  /*72d0*/  RET.REL.NODEC R20 `(_Z17causcal_kernel_16PiPfS0_iii) ;  /* 0xffffff8c14487950 */ /* 0x000fea0003c3ffff */
        .weak           $__internal_5_$__cuda_sm3x_div_rn_noftz_f32_slowpath
        .type           $__internal_5_$__cuda_sm3x_div_rn_noftz_f32_slowpath,@function
        .size           $__internal_5_$__cuda_sm3x_div_rn_noftz_f32_slowpath,(.L_x_275 - $__internal_5_$__cuda_sm3x_div_rn_noftz_f32_slowpath)
$__internal_5_$__cuda_sm3x_div_rn_noftz_f32_slowpath:
[----:B------:R-:W-:Y:S01]  /*72e0*/  SHF.R.U32.HI R26, RZ, 0x17, R15 ;  /* 0x00000017ff1a7819 */ /* 0x000fe2000001160f */
[----:B------:R-:W-:Y:S01]  /*72f0*/  BSSY.RECONVERGENT B5, `(.L_x_258) ;  /* 0x0000064000057945 */ /* 0x000fe20003800200 */
[----:B------:R-:W-:Y:S01]  /*7300*/  SHF.R.U32.HI R2, RZ, 0x17, R23 ;  /* 0x00000017ff027819 */ /* 0x000fe20000011617 */
[----:B------:R-:W-:Y:S01]  /*7310*/  HFMA2 R28, -RZ, RZ, 2.25, 0 ;  /* 0x40800000ff1c7431 */ /* 0x000fe200000001ff */
[----:B------:R-:W-:Y:S02]  /*7320*/  LOP3.LUT R26, R26, 0xff, RZ, 0xc0, !PT ;  /* 0x000000ff1a1a7812 */ /* 0x000fe400078ec0ff */
[----:B------:R-:W-:Y:S02]  /*7330*/  LOP3.LUT R27, R2, 0xff, RZ, 0xc0, !PT ;  /* 0x000000ff021b7812 */ /* 0x000fe400078ec0ff */
[----:B------:R-:W-:Y:S02]  /*7340*/  IADD3 R30, PT, PT, R26, -0x1, RZ ;  /* 0xffffffff1a1e7810 */ /* 0x000fe40007ffe0ff */
[----:B------:R-:W-:-:S02]  /*7350*/  IADD3 R29, PT, PT, R27, -0x1, RZ ;  /* 0xffffffff1b1d7810 */ /* 0x000fc40007ffe0ff */
[----:B------:R-:W-:-:S04]  /*7360*/  ISETP.GT.U32.AND P0, PT, R30, 0xfd, PT ;  /* 0x000000fd1e00780c */ /* 0x000fc80003f04070 */
[----:B------:R-:W-:-:S13]  /*7370*/  ISETP.GT.U32.OR P0, PT, R29, 0xfd, P0 ;  /* 0x000000fd1d00780c */ /* 0x000fda0000704470 */
[----:B------:R-:W-:Y:S01]  /*7380*/  @!P0 IMAD.MOV.U32 R12, RZ, RZ, RZ ;  /* 0x000000ffff0c8224 */ /* 0x000fe200078e00ff */
[----:B------:R-:W-:Y:S06]  /*7390*/  @!P0 BRA `(.L_x_259) ;  /* 0x0000000000608947 */ /* 0x000fec0003800000 */
[----:B------:R-:W-:Y:S02]  /*73a0*/  MOV R2, 0x40800000 ;  /* 0x4080000000027802 */ /* 0x000fe40000000f00 */
[----:B------:R-:W-:Y:S02]  /*73b0*/  FSETP.GTU.FTZ.AND P1, PT, |R15|, +INF , PT ;  /* 0x7f8000000f00780b */ /* 0x000fe40003f3c200 */
        /* <DEDUP_REMOVED lines=20> */
[----:B------:R-:W-:-:S04]  /*7500*/  @!P1 FFMA R15, R15, 1.84467440737095516160e+19, RZ ;  /* 0x5f8000000f0f9823 */ /* 0x000fc800000000ff */
[----:B------:R-:W-:-:S07]  /*7510*/  @!P1 VIADD R12, R12, 0x40 ;  /* 0x000000400c0c9836 */ /* 0x000fce0000000000 */
.L_x_259:
[----:B------:R-:W-:Y:S01]  /*7520*/  LEA R2, R26, 0xc0800000, 0x17 ;  /* 0xc08000001a027811 */ /* 0x000fe200078eb8ff */
[----:B------:R-:W-:Y:S01]  /*7530*/  BSSY.RECONVERGENT B6, `(.L_x_264) ;  /* 0x0000036000067945 */ /* 0x000fe20003800200 */
[----:B------:R-:W-:Y:S02]  /*7540*/  IADD3 R27, PT, PT, R27, -0x7f, RZ ;  /* 0xffffff811b1b7810 */ /* 0x000fe40007ffe0ff */
[----:B------:R-:W-:Y:S02]  /*7550*/  IADD3 R29, PT, PT, -R2, R15, RZ ;  /* 0x0000000f021d7210 */ /* 0x000fe40007ffe1ff */
[C---:B------:R-:W-:Y:S01]  /*7560*/  IADD3 R31, PT, PT, R27.reuse, 0x7f, -R26 ;  /* 0x0000007f1b1f7810 */ /* 0x040fe20007ffe81a */
[----:B------:R-:W-:Y:S01]  /*7570*/  IMAD R2, R27, -0x800000, R28 ;  /* 0xff8000001b027824 */ /* 0x000fe200078e021c */
[----:B------:R-:W0:Y:S01]  /*7580*/  MUFU.RCP R15, R29 ;  /* 0x0000001d000f7308 */ /* 0x000e220000001000 */
[----:B------:R-:W-:Y:S01]  /*7590*/  FADD.FTZ R27, -R29, -RZ ;  /* 0x800000ff1d1b7221 */ /* 0x000fe20000010100 */
[----:B------:R-:W-:-:S03]  /*75a0*/  IADD3 R12, PT, PT, R31, R12, RZ ;  /* 0x0000000c1f0c7210 */ /* 0x000fc60007ffe0ff */
[----:B0-----:R-:W-:-:S04]  /*75b0*/  FFMA R26, R15, R27, 1 ;  /* 0x3f8000000f1a7423 */ /* 0x001fc8000000001b */
[----:B------:R-:W-:-:S04]  /*75c0*/  FFMA R15, R15, R26, R15 ;  /* 0x0000001a0f0f7223 */ /* 0x000fc8000000000f */
[----:B------:R-:W-:-:S04]  /*75d0*/  FFMA R26, R2, R15, RZ ;  /* 0x0000000f021a7223 */ /* 0x000fc800000000ff */
[----:B------:R-:W-:-:S04]  /*75e0*/  FFMA R28, R27, R26, R2 ;  /* 0x0000001a1b1c7223 */ /* 0x000fc80000000002 */
[----:B------:R-:W-:-:S04]  /*75f0*/  FFMA R26, R15, R28, R26 ;  /* 0x0000001c0f1a7223 */ /* 0x000fc8000000001a */
[----:B------:R-:W-:-:S04]  /*7600*/  FFMA R31, R27, R26, R2 ;  /* 0x0000001a1b1f7223 */ /* 0x000fc80000000002 */
[----:B------:R-:W-:-:S05]  /*7610*/  FFMA R27, R15, R31, R26 ;  /* 0x0000001f0f1b7223 */ /* 0x000fca000000001a */
[----:B------:R-:W-:-:S04]  /*7620*/  SHF.R.U32.HI R2, RZ, 0x17, R27 ;  /* 0x00000017ff027819 */ /* 0x000fc8000001161b */
[----:B------:R-:W-:-:S05]  /*7630*/  LOP3.LUT R29, R2, 0xff, RZ, 0xc0, !PT ;  /* 0x000000ff021d7812 */ /* 0x000fca00078ec0ff */
[----:B------:R-:W-:-:S05]  /*7640*/  IMAD.IADD R2, R29, 0x1, R12 ;  /* 0x000000011d027824 */ /* 0x000fca00078e020c */
        /* <DEDUP_REMOVED lines=10> */
[CCC-:B------:R-:W-:Y:S01]  /*76f0*/  FFMA.RP R12, R15.reuse, R31.reuse, R26.reuse ;  /* 0x0000001f0f0c7223 */ /* 0x1c0fe2000000801a */
[CCC-:B------:R-:W-:Y:S01]  /*7700*/  FFMA.RM R29, R15.reuse, R31.reuse, R26.reuse ;  /* 0x0000001f0f1d7223 */ /* 0x1c0fe2000000401a */
[----:B------:R-:W-:Y:S01]  /*7710*/  FFMA.RZ R15, R15, R31, R26 ;  /* 0x0000001f0f0f7223 */ /* 0x000fe2000000c01a */
[C---:B------:R-:W-:Y:S02]  /*7720*/  ISETP.NE.AND P3, PT, R2.reuse, RZ, PT ;  /* 0x000000ff0200720c */ /* 0x040fe40003f65270 */
[----:B------:R-:W-:Y:S02]  /*7730*/  ISETP.NE.AND P1, PT, R2, RZ, PT ;  /* 0x000000ff0200720c */ /* 0x000fe40003f25270 */
[----:B------:R-:W-:Y:S02]  /*7740*/  LOP3.LUT R15, R15, 0x7fffff, RZ, 0xc0, !PT ;  /* 0x007fffff0f0f7812 */ /* 0x000fe400078ec0ff */
[----:B------:R-:W-:Y:S02]  /*7750*/  FSETP.NEU.FTZ.AND P0, PT, R12, R29, PT ;  /* 0x0000001d0c00720b */ /* 0x000fe40003f1d000 */
[----:B------:R-:W-:-:S02]  /*7760*/  LOP3.LUT R15, R15, 0x800000, RZ, 0xfc, !PT ;  /* 0x008000000f0f7812 */ /* 0x000fc400078efcff */
[C---:B------:R-:W-:Y:S02]  /*7770*/  IADD3 R12, PT, PT, R2.reuse, 0x20, RZ ;  /* 0x00000020020c7810 */ /* 0x040fe40007ffe0ff */
[----:B------:R-:W-:Y:S02]  /*7780*/  IADD3 R2, PT, PT, -R2, RZ, RZ ;  /* 0x000000ff02027210 */ /* 0x000fe40007ffe1ff */
[----:B------:R-:W-:Y:S02]  /*7790*/  SHF.L.U32 R12, R15, R12, RZ ;  /* 0x0000000c0f0c7219 */ /* 0x000fe400000006ff */
[----:B------:R-:W-:Y:S02]  /*77a0*/  SEL R2, R2, RZ, P3 ;  /* 0x000000ff02027207 */ /* 0x000fe40001800000 */
[----:B------:R-:W-:Y:S02]  /*77b0*/  ISETP.NE.AND P1, PT, R12, RZ, P1 ;  /* 0x000000ff0c00720c */ /* 0x000fe40000f25270 */
[----:B------:R-:W-:-:S02]  /*77c0*/  SHF.R.U32.HI R2, RZ, R2, R15 ;  /* 0x00000002ff027219 */ /* 0x000fc4000001160f */
[----:B------:R-:W-:Y:S02]  /*77d0*/  PLOP3.LUT P0, PT, P0, P1, PT, 0xf8, 0x8f ;  /* 0x00000000008f781c */ /* 0x000fe40000703f70 */
[----:B------:R-:W-:Y:S02]  /*77e0*/  SHF.R.U32.HI R15, RZ, 0x1, R2 ;  /* 0x00000001ff0f7819 */ /* 0x000fe40000011602 */
[----:B------:R-:W-:-:S04]  /*77f0*/  SEL R12, RZ, 0x1, !P0 ;  /* 0x00000001ff0c7807 */ /* 0x000fc80004000000 */
[----:B------:R-:W-:-:S04]  /*7800*/  LOP3.LUT R29, R12, 0x1, R15, 0xf8, !PT ;  /* 0x000000010c1d7812 */ /* 0x000fc800078ef80f */
[----:B------:R-:W-:-:S05]  /*7810*/  LOP3.LUT R2, R29, R2, RZ, 0xc0, !PT ;  /* 0x000000021d027212 */ /* 0x000fca00078ec0ff */
[----:B------:R-:W-:-:S05]  /*7820*/  IMAD.IADD R2, R15, 0x1, R2 ;  /* 0x000000010f027824 */ /* 0x000fca00078e0202 */
[----:B------:R-:W-:Y:S01]  /*7830*/  LOP3.LUT R27, R2, R27, RZ, 0xfc, !PT ;  /* 0x0000001b021b7212 */ /* 0x000fe200078efcff */
[----:B------:R-:W-:Y:S06]  /*7840*/  BRA `(.L_x_267) ;  /* 0x0000000000107947 */ /* 0x000fec0003800000 */
.L_x_266:
[----:B------:R-:W-:-:S04]  /*7850*/  LOP3.LUT R27, R27, 0x80000000, RZ, 0xc0, !PT ;  /* 0x800000001b1b7812 */ /* 0x000fc800078ec0ff */
[----:B------:R-:W-:Y:S01]  /*7860*/  LOP3.LUT R27, R27, 0x7f800000, RZ, 0xfc, !PT ;  /* 0x7f8000001b1b7812 */ /* 0x000fe200078efcff */
[----:B------:R-:W-:Y:S06]  /*7870*/  BRA `(.L_x_267) ;  /* 0x0000000000047947 */ /* 0x000fec0003800000 */
.L_x_265:
[----:B------:R-:W-:-:S07]  /*7880*/  LEA R27, R12, R27, 0x17 ;  /* 0x0000001b0c1b7211 */ /* 0x000fce00078eb8ff */
.L_x_267:
[----:B------:R-:W-:Y:S05]  /*7890*/  BSYNC.RECONVERGENT B6 ;  /* 0x0000000000067941 */ /* 0x000fea0003800200 */
.L_x_264:
[----:B------:R-:W-:Y:S05]  /*78a0*/  BRA `(.L_x_268) ;  /* 0x0000000000207947 */ /* 0x000fea0003800000 */
.L_x_263:
[----:B------:R-:W-:-:S04]  /*78b0*/  LOP3.LUT R15, R15, 0x80000000, R28, 0x48, !PT ;  /* 0x800000000f0f7812 */ /* 0x000fc800078e481c */
[----:B------:R-:W-:Y:S01]  /*78c0*/  LOP3.LUT R27, R15, 0x7f800000, RZ, 0xfc, !PT ;  /* 0x7f8000000f1b7812 */ /* 0x000fe200078efcff */
[----:B------:R-:W-:Y:S06]  /*78d0*/  BRA `(.L_x_268) ;  /* 0x0000000000147947 */ /* 0x000fec0003800000 */
.L_x_262:
[----:B------:R-:W-:Y:S01]  /*78e0*/  LOP3.LUT R27, R15, 0x80000000, R28, 0x48, !PT ;  /* 0x800000000f1b7812 */ /* 0x000fe200078e481c */
[----:B------:R-:W-:Y:S06]  /*78f0*/  BRA `(.L_x_268) ;  /* 0x00000000000c7947 */ /* 0x000fec0003800000 */
.L_x_261:
[----:B------:R-:W0:Y:S01]  /*7900*/  MUFU.RSQ R27, -QNAN ;  /* 0xffc00000001b7908 */ /* 0x000e220000001400 */
[----:B------:R-:W-:Y:S05]  /*7910*/  BRA `(.L_x_268) ;  /* 0x0000000000047947 */ /* 0x000fea0003800000 */
.L_x_260:
[----:B------:R-:W-:-:S07]  /*7920*/  FADD.FTZ R27, R2, R15 ;  /* 0x0000000f021b7221 */ /* 0x000fce0000010000 */
.L_x_268:
[----:B------:R-:W-:Y:S05]  /*7930*/  BSYNC.RECONVERGENT B5 ;  /* 0x0000000000057941 */ /* 0x000fea0003800200 */
.L_x_258:
[----:B------:R-:W-:Y:S01]  /*7940*/  HFMA2 R15, -RZ, RZ, 0, 0 ;  /* 0x00000000ff0f7431 */ /* 0x000fe200000001ff */
[----:B0-----:R-:W-:-:S03]  /*7950*/  MOV R2, R27 ;  /* 0x0000001b00027202 */ /* 0x001fc60000000f00 */
[----:B------:R-:W-:Y:S05]  /*7960*/  RET.REL.NODEC R14 `(_Z17causcal_kernel_16PiPfS0_iii) ;  /* 0xffffff840ea47950 */ /* 0x000fea0003c3ffff */
.L_x_269:
        /* <DEDUP_REMOVED lines=9> */
.L_x_275:


//--------------------- .nv.shared._Z17causcal_kernel_64PiPfS0_iii --------------------------
	.section	.nv.shared._Z17causcal_kernel_64PiPfS0_iii,"aw",@nobits
	.sectionflags	@""
	.align	4
.nv.shared._Z17causcal_kernel_64PiPfS0_iii:
	.zero		5248


//--------------------- .nv.shared.reserved.0     --------------------------
	.section	.nv.shared.reserved.0,"aw",@nobits
	.weak		__nv_reservedSMEM_offset_0_alias
	.size		__nv_reservedSMEM_offset_0_alias, 0, 64
	.other		__nv_reservedSMEM_offset_0_alias,@"STO_CUDA_RESERVED_SHARED STV_DEFAULT"
__nv_reservedSMEM_offset_0_alias:
	.zero		0
	.zero		64


//--------------------- .nv.shared._Z17causcal_kernel_16PiPfS0_iii --------------------------
	.section	.nv.shared._Z17causcal_kernel_16PiPfS0_iii,"aw",@nobits
	.sectionflags	@""
	.align	4
.nv.shared._Z17causcal_kernel_16PiPfS0_iii:
	.zero		5248


//--------------------- .nv.constant0._Z17causcal_kernel_64PiPfS0_iii --------------------------
	.section	.nv.constant0._Z17causcal_kernel_64PiPfS0_iii,"a",@progbits
	.sectionflags	@""
	.align	4
.nv.constant0._Z17causcal_kernel_64PiPfS0_iii:
	.zero		932


//--------------------- .nv.constant0._Z17causcal_kernel_16PiPfS0_iii --------------------------
	.section	.nv.constant0._Z17causcal_kernel_16PiPfS0_iii,"a",@progbits
	.sectionflags	@""
	.align	4
.nv.constant0._Z17causcal_kernel_16PiPfS0_iii:
	.zero		932


//--------------------- SYMBOLS --------------------------

	.type		.nv.reservedSmem.offset0,@object
	.size		.nv.reservedSmem.offset0,0x4
	.type		.nv.reservedSmem.cap,@object
	.size		.nv.reservedSmem.cap,0x4
